	.target	sm_80

	.elftype	@"ET_EXEC"


//--------------------- .note.nv.tkinfo           --------------------------
	.section	.note.nv.tkinfo,"",@"SHT_NOTE"
	.sectionflags	@"SHF_NOTE_NV_TKINFO"
	.tkinfo
        /*0018*/ 	.word	0x00000002
        /*0030*/ 	.string	""
        /*0030*/ 	.string	"ptxas"
        /*0030*/ 	.string	"Cuda compilation tools, release 13.0, V13.0.88"
        /*0030*/ 	.string	"Build cuda_13.0.r13.0/compiler.36424714_0"
        /*0030*/ 	.string	"-v  -suppress-debug-info  -lineinfo  -arch sm_80 "



//--------------------- .note.nv.cuinfo           --------------------------
	.section	.note.nv.cuinfo,"",@"SHT_NOTE"
	.sectionflags	@"SHF_NOTE_NV_CUINFO"
        /*0018*/ 	.short	0x0002
        /*001a*/ 	.short	0x0050
        /*001c*/ 	.short	0x0082
	.zero		2


//--------------------- .nv.info                  --------------------------
	.section	.nv.info,"",@"SHT_CUDA_INFO"
	.align	4


	//----- nvinfo : EIATTR_REGCOUNT
	.align		4
        /*0000*/ 	.byte	0x04, 0x2f
        /*0002*/ 	.short	(.L_2 - .L_1)
	.align		4
.L_1:
        /*0004*/ 	.word	index@(attn_fwd)
        /*0008*/ 	.word	0x000000ff


	//----- nvinfo : EIATTR_FRAME_SIZE
	.align		4
.L_2:
        /*000c*/ 	.byte	0x04, 0x11
        /*000e*/ 	.short	(.L_4 - .L_3)
	.align		4
.L_3:
        /*0010*/ 	.word	index@(attn_fwd)
        /*0014*/ 	.word	0x00000258


	//----- nvinfo : EIATTR_MIN_STACK_SIZE
	.align		4
.L_4:
        /*0018*/ 	.byte	0x04, 0x12
        /*001a*/ 	.short	(.L_6 - .L_5)
	.align		4
.L_5:
        /*001c*/ 	.word	index@(attn_fwd)
        /*0020*/ 	.word	0x00000258
.L_6:


//--------------------- .nv.info.attn_fwd         --------------------------
	.section	.nv.info.attn_fwd,"",@"SHT_CUDA_INFO"
	.sectionflags	@""
	.align	4


	//----- nvinfo : EIATTR_CUDA_API_VERSION
	.align		4
        /*0000*/ 	.byte	0x04, 0x37
        /*0002*/ 	.short	(.L_8 - .L_7)
.L_7:
        /*0004*/ 	.word	0x00000082


	//----- nvinfo : EIATTR_SW2861232_WAR
	.align		4
.L_8:
        /*0008*/ 	.byte	0x01, 0x35
	.zero		2


	//----- nvinfo : EIATTR_PARAM_CBANK
	.align		4
        /*000c*/ 	.byte	0x04, 0x0a
        /*000e*/ 	.short	(.L_10 - .L_9)
	.align		4
.L_9:
        /*0010*/ 	.word	index@(.nv.constant0.attn_fwd)
        /*0014*/ 	.short	0x0160
        /*0016*/ 	.short	0x0088


	//----- nvinfo : EIATTR_CBANK_PARAM_SIZE
	.align		4
.L_10:
        /*0018*/ 	.byte	0x03, 0x19
        /*001a*/ 	.short	0x0088


	//----- nvinfo : EIATTR_KPARAM_INFO
	.align		4
        /*001c*/ 	.byte	0x04, 0x17
        /*001e*/ 	.short	(.L_12 - .L_11)
.L_11:
        /*0020*/ 	.word	0x00000000
        /*0024*/ 	.short	0x0019
        /*0026*/ 	.short	0x0080
        /*0028*/ 	.byte	0x00, 0xf4, 0x21, 0x00


	//----- nvinfo : EIATTR_KPARAM_INFO
	.align		4
.L_12:
        /*002c*/ 	.byte	0x04, 0x17
        /*002e*/ 	.short	(.L_14 - .L_13)
.L_13:
        /*0030*/ 	.word	0x00000000
        /*0034*/ 	.short	0x0018
        /*0036*/ 	.short	0x0078
        /*0038*/ 	.byte	0x00, 0xf4, 0x21, 0x00


	//----- nvinfo : EIATTR_KPARAM_INFO
	.align		4
.L_14:
        /*003c*/ 	.byte	0x04, 0x17
        /*003e*/ 	.short	(.L_16 - .L_15)
.L_15:
        /*0040*/ 	.word	0x00000000
        /*0044*/ 	.short	0x0017
        /*0046*/ 	.short	0x0070
        /*0048*/ 	.byte	0x00, 0xf0, 0x11, 0x00


	//----- nvinfo : EIATTR_KPARAM_INFO
	.align		4
.L_16:
        /*004c*/ 	.byte	0x04, 0x17
        /*004e*/ 	.short	(.L_18 - .L_17)
.L_17:
        /*0050*/ 	.word	0x00000000
        /*0054*/ 	.short	0x0016
        /*0056*/ 	.short	0x006c
        /*0058*/ 	.byte	0x00, 0xf0, 0x11, 0x00


	//----- nvinfo : EIATTR_KPARAM_INFO
	.align		4
.L_18:
        /*005c*/ 	.byte	0x04, 0x17
        /*005e*/ 	.short	(.L_20 - .L_19)
.L_19:
        /*0060*/ 	.word	0x00000000
        /*0064*/ 	.short	0x0015
        /*0066*/ 	.short	0x0068
        /*0068*/ 	.byte	0x00, 0xf0, 0x11, 0x00


	//----- nvinfo : EIATTR_KPARAM_INFO
	.align		4
.L_20:
        /*006c*/ 	.byte	0x04, 0x17
        /*006e*/ 	.short	(.L_22 - .L_21)
.L_21:
        /*0070*/ 	.word	0x00000000
        /*0074*/ 	.short	0x0014
        /*0076*/ 	.short	0x0064
        /*0078*/ 	.byte	0x00, 0xf0, 0x11, 0x00


	//----- nvinfo : EIATTR_KPARAM_INFO
	.align		4
.L_22:
        /*007c*/ 	.byte	0x04, 0x17
        /*007e*/ 	.short	(.L_24 - .L_23)
.L_23:
        /*0080*/ 	.word	0x00000000
        /*0084*/ 	.short	0x0013
        /*0086*/ 	.short	0x0060
        /*0088*/ 	.byte	0x00, 0xf0, 0x11, 0x00


	//----- nvinfo : EIATTR_KPARAM_INFO
	.align		4
.L_24:
        /*008c*/ 	.byte	0x04, 0x17
        /*008e*/ 	.short	(.L_26 - .L_25)
.L_25:
        /*0090*/ 	.word	0x00000000
        /*0094*/ 	.short	0x0012
        /*0096*/ 	.short	0x005c
        /*0098*/ 	.byte	0x00, 0xf0, 0x11, 0x00


	//----- nvinfo : EIATTR_KPARAM_INFO
	.align		4
.L_26:
        /*009c*/ 	.byte	0x04, 0x17
        /*009e*/ 	.short	(.L_28 - .L_27)
.L_27:
        /*00a0*/ 	.word	0x00000000
        /*00a4*/ 	.short	0x0011
        /*00a6*/ 	.short	0x0058
        /*00a8*/ 	.byte	0x00, 0xf0, 0x11, 0x00


	//----- nvinfo : EIATTR_KPARAM_INFO
	.align		4
.L_28:
        /*00ac*/ 	.byte	0x04, 0x17
        /*00ae*/ 	.short	(.L_30 - .L_29)
.L_29:
        /*00b0*/ 	.word	0x00000000
        /*00b4*/ 	.short	0x0010
        /*00b6*/ 	.short	0x0054
        /*00b8*/ 	.byte	0x00, 0xf0, 0x11, 0x00


	//----- nvinfo : EIATTR_KPARAM_INFO
	.align		4
.L_30:
        /*00bc*/ 	.byte	0x04, 0x17
        /*00be*/ 	.short	(.L_32 - .L_31)
.L_31:
        /*00c0*/ 	.word	0x00000000
        /*00c4*/ 	.short	0x000f
        /*00c6*/ 	.short	0x0050
        /*00c8*/ 	.byte	0x00, 0xf0, 0x11, 0x00


	//----- nvinfo : EIATTR_KPARAM_INFO
	.align		4
.L_32:
        /*00cc*/ 	.byte	0x04, 0x17
        /*00ce*/ 	.short	(.L_34 - .L_33)
.L_33:
        /*00d0*/ 	.word	0x00000000
        /*00d4*/ 	.short	0x000e
        /*00d6*/ 	.short	0x004c
        /*00d8*/ 	.byte	0x00, 0xf0, 0x11, 0x00


	//----- nvinfo : EIATTR_KPARAM_INFO
	.align		4
.L_34:
        /*00dc*/ 	.byte	0x04, 0x17
        /*00de*/ 	.short	(.L_36 - .L_35)
.L_35:
        /*00e0*/ 	.word	0x00000000
        /*00e4*/ 	.short	0x000d
        /*00e6*/ 	.short	0x0048
        /*00e8*/ 	.byte	0x00, 0xf0, 0x11, 0x00


	//----- nvinfo : EIATTR_KPARAM_INFO
	.align		4
.L_36:
        /*00ec*/ 	.byte	0x04, 0x17
        /*00ee*/ 	.short	(.L_38 - .L_37)
.L_37:
        /*00f0*/ 	.word	0x00000000
        /*00f4*/ 	.short	0x000c
        /*00f6*/ 	.short	0x0044
        /*00f8*/ 	.byte	0x00, 0xf0, 0x11, 0x00


	//----- nvinfo : EIATTR_KPARAM_INFO
	.align		4
.L_38:
        /*00fc*/ 	.byte	0x04, 0x17
        /*00fe*/ 	.short	(.L_40 - .L_39)
.L_39:
        /*0100*/ 	.word	0x00000000
        /*0104*/ 	.short	0x000b
        /*0106*/ 	.short	0x0040
        /*0108*/ 	.byte	0x00, 0xf0, 0x11, 0x00


	//----- nvinfo : EIATTR_KPARAM_INFO
	.align		4
.L_40:
        /*010c*/ 	.byte	0x04, 0x17
        /*010e*/ 	.short	(.L_42 - .L_41)
.L_41:
        /*0110*/ 	.word	0x00000000
        /*0114*/ 	.short	0x000a
        /*0116*/ 	.short	0x003c
        /*0118*/ 	.byte	0x00, 0xf0, 0x11, 0x00


	//----- nvinfo : EIATTR_KPARAM_INFO
	.align		4
.L_42:
        /*011c*/ 	.byte	0x04, 0x17
        /*011e*/ 	.short	(.L_44 - .L_43)
.L_43:
        /*0120*/ 	.word	0x00000000
        /*0124*/ 	.short	0x0009
        /*0126*/ 	.short	0x0038
        /*0128*/ 	.byte	0x00, 0xf0, 0x11, 0x00


	//----- nvinfo : EIATTR_KPARAM_INFO
	.align		4
.L_44:
        /*012c*/ 	.byte	0x04, 0x17
        /*012e*/ 	.short	(.L_46 - .L_45)
.L_45:
        /*0130*/ 	.word	0x00000000
        /*0134*/ 	.short	0x0008
        /*0136*/ 	.short	0x0034
        /*0138*/ 	.byte	0x00, 0xf0, 0x11, 0x00


	//----- nvinfo : EIATTR_KPARAM_INFO
	.align		4
.L_46:
        /*013c*/ 	.byte	0x04, 0x17
        /*013e*/ 	.short	(.L_48 - .L_47)
.L_47:
        /*0140*/ 	.word	0x00000000
        /*0144*/ 	.short	0x0007
        /*0146*/ 	.short	0x0030
        /*0148*/ 	.byte	0x00, 0xf0, 0x11, 0x00


	//----- nvinfo : EIATTR_KPARAM_INFO
	.align		4
.L_48:
        /*014c*/ 	.byte	0x04, 0x17
        /*014e*/ 	.short	(.L_50 - .L_49)
.L_49:
        /*0150*/ 	.word	0x00000000
        /*0154*/ 	.short	0x0006
        /*0156*/ 	.short	0x002c
        /*0158*/ 	.byte	0x00, 0xf0, 0x11, 0x00


	//----- nvinfo : EIATTR_KPARAM_INFO
	.align		4
.L_50:
        /*015c*/ 	.byte	0x04, 0x17
        /*015e*/ 	.short	(.L_52 - .L_51)
.L_51:
        /*0160*/ 	.word	0x00000000
        /*0164*/ 	.short	0x0005
        /*0166*/ 	.short	0x0028
        /*0168*/ 	.byte	0x00, 0xf0, 0x11, 0x00


	//----- nvinfo : EIATTR_KPARAM_INFO
	.align		4
.L_52:
        /*016c*/ 	.byte	0x04, 0x17
        /*016e*/ 	.short	(.L_54 - .L_53)
.L_53:
        /*0170*/ 	.word	0x00000000
        /*0174*/ 	.short	0x0004
        /*0176*/ 	.short	0x0020
        /*0178*/ 	.byte	0x00, 0xf4, 0x21, 0x00


	//----- nvinfo : EIATTR_KPARAM_INFO
	.align		4
.L_54:
        /*017c*/ 	.byte	0x04, 0x17
        /*017e*/ 	.short	(.L_56 - .L_55)
.L_55:
        /*0180*/ 	.word	0x00000000
        /*0184*/ 	.short	0x0003
        /*0186*/ 	.short	0x0018
        /*0188*/ 	.byte	0x00, 0xf4, 0x21, 0x00


	//----- nvinfo : EIATTR_KPARAM_INFO
	.align		4
.L_56:
        /*018c*/ 	.byte	0x04, 0x17
        /*018e*/ 	.short	(.L_58 - .L_57)
.L_57:
        /*0190*/ 	.word	0x00000000
        /*0194*/ 	.short	0x0002
        /*0196*/ 	.short	0x0010
        /*0198*/ 	.byte	0x00, 0xf4, 0x21, 0x00


	//----- nvinfo : EIATTR_KPARAM_INFO
	.align		4
.L_58:
        /*019c*/ 	.byte	0x04, 0x17
        /*019e*/ 	.short	(.L_60 - .L_59)
.L_59:
        /*01a0*/ 	.word	0x00000000
        /*01a4*/ 	.short	0x0001
        /*01a6*/ 	.short	0x0008
        /*01a8*/ 	.byte	0x00, 0xf4, 0x21, 0x00


	//----- nvinfo : EIATTR_KPARAM_INFO
	.align		4
.L_60:
        /*01ac*/ 	.byte	0x04, 0x17
        /*01ae*/ 	.short	(.L_62 - .L_61)
.L_61:
        /*01b0*/ 	.word	0x00000000
        /*01b4*/ 	.short	0x0000
        /*01b6*/ 	.short	0x0000
        /*01b8*/ 	.byte	0x00, 0xf4, 0x21, 0x00


	//----- nvinfo : EIATTR_MAXREG_COUNT
	.align		4
.L_62:
        /*01bc*/ 	.byte	0x03, 0x1b
        /*01be*/ 	.short	0x00ff


	//----- nvinfo : EIATTR_NUM_BARRIERS
	.align		4
        /*01c0*/ 	.byte	0x02, 0x4c
        /*01c2*/ 	.byte	0x01
	.zero		1


	//----- nvinfo : EIATTR_ANNOTATIONS
	.align		4
        /*01c4*/ 	.byte	0x04, 0x55
        /*01c6*/ 	.short	(.L_64 - .L_63)


	//   ....[0]....
.L_63:
        /*01c8*/ 	.word	0x00000001
        /*01cc*/ 	.byte	0xd0, 0x11, 0x00, 0x00, 0x01, 0x00, 0x00, 0x00, 0x10, 0x12, 0x00, 0x00, 0x01, 0x00, 0x00, 0x00
        /* <DEDUP_REMOVED lines=75> */
        /*068c*/ 	.byte	0x90, 0x48, 0x00, 0x00, 0x01, 0x00, 0x00, 0x00, 0x90, 0x4b, 0x00, 0x00


	//----- nvinfo : EIATTR_MERCURY_ISA_VERSION
	.align		4
.L_64:
        /*0698*/ 	.byte	0x03, 0x5f
        /*069a*/ 	.short	0x0000


	//----- nvinfo : EIATTR_COOP_GROUP_MASK_REGIDS
	.align		4
        /*069c*/ 	.byte	0x04, 0x29
        /*069e*/ 	.short	(.L_66 - .L_65)


	//   ....[0]....
.L_65:
        /*06a0*/ 	.word	0xffffffff


	//   ....[1]....
        /*06a4*/ 	.word	0xffffffff


	//   ....[2]....
        /*06a8*/ 	.word	0xffffffff


	//   ....[3]....
        /*06ac*/ 	.word	0xffffffff


	//   ....[4]....
        /*06b0*/ 	.word	0xffffffff


	//   ....[5]....
        /*06b4*/ 	.word	0xffffffff


	//   ....[6]....
        /*06b8*/ 	.word	0xffffffff


	//   ....[7]....
        /*06bc*/ 	.word	0xffffffff


	//   ....[8]....
        /*06c0*/ 	.word	0xffffffff


	//   ....[9]....
        /*06c4*/ 	.word	0xffffffff


	//   ....[10]....
        /*06c8*/ 	.word	0xffffffff


	//   ....[11]....
        /*06cc*/ 	.word	0xffffffff


	//   ....[12]....
        /*06d0*/ 	.word	0xffffffff


	//   ....[13]....
        /*06d4*/ 	.word	0xffffffff


	//   ....[14]....
        /*06d8*/ 	.word	0xffffffff


	//   ....[15]....
        /*06dc*/ 	.word	0xffffffff


	//   ....[16]....
        /*06e0*/ 	.word	0xffffffff


	//   ....[17]....
        /*06e4*/ 	.word	0xffffffff


	//   ....[18]....
        /*06e8*/ 	.word	0xffffffff


	//   ....[19]....
        /*06ec*/ 	.word	0xffffffff


	//   ....[20]....
        /*06f0*/ 	.word	0xffffffff


	//   ....[21]....
        /*06f4*/ 	.word	0xffffffff


	//----- nvinfo : EIATTR_COOP_GROUP_INSTR_OFFSETS
	.align		4
.L_66:
        /*06f8*/ 	.byte	0x04, 0x28
        /*06fa*/ 	.short	(.L_68 - .L_67)


	//   ....[0]....
.L_67:
        /*06fc*/ 	.word	0x00004960


	//   ....[1]....
        /*0700*/ 	.word	0x00004970


	//   ....[2]....
        /*0704*/ 	.word	0x00004980


	//   ....[3]....
        /*0708*/ 	.word	0x00004990


	//   ....[4]....
        /*070c*/ 	.word	0x000049e0


	//   ....[5]....
        /*0710*/ 	.word	0x000049f0


	//   ....[6]....
        /*0714*/ 	.word	0x00004a00


	//   ....[7]....
        /*0718*/ 	.word	0x00004a10


	//   ....[8]....
        /*071c*/ 	.word	0x00004ad0


	//   ....[9]....
        /*0720*/ 	.word	0x00004af0


	//   ....[10]....
        /*0724*/ 	.word	0x00004b10


	//   ....[11]....
        /*0728*/ 	.word	0x00004d90


	//   ....[12]....
        /*072c*/ 	.word	0x00004da0


	//   ....[13]....
        /*0730*/ 	.word	0x00004dc0


	//   ....[14]....
        /*0734*/ 	.word	0x00004dd0


	//   ....[15]....
        /*0738*/ 	.word	0x00004e20


	//   ....[16]....
        /*073c*/ 	.word	0x00004e30


	//   ....[17]....
        /*0740*/ 	.word	0x00004e40


	//   ....[18]....
        /*0744*/ 	.word	0x00004e50


	//   ....[19]....
        /*0748*/ 	.word	0x00004f10


	//   ....[20]....
        /*074c*/ 	.word	0x00004f30


	//   ....[21]....
        /*0750*/ 	.word	0x00004f50


	//----- nvinfo : EIATTR_EXIT_INSTR_OFFSETS
	.align		4
.L_68:
        /*0754*/ 	.byte	0x04, 0x1c
        /*0756*/ 	.short	(.L_70 - .L_69)


	//   ....[0]....
.L_69:
        /*0758*/ 	.word	0x00008180


	//   ....[1]....
        /*075c*/ 	.word	0x00008220


	//----- nvinfo : EIATTR_REQNTID
	.align		4
.L_70:
        /*0760*/ 	.byte	0x04, 0x10
        /*0762*/ 	.short	(.L_72 - .L_71)
.L_71:
        /*0764*/ 	.word	0x00000100
        /*0768*/ 	.word	0x00000001
        /*076c*/ 	.word	0x00000001
.L_72:


//--------------------- .nv.callgraph             --------------------------
	.section	.nv.callgraph,"",@"SHT_CUDA_CALLGRAPH"
	.align	4
	.sectionentsize	8
	.align		4
        /*0000*/ 	.word	0x00000000
	.align		4
        /*0004*/ 	.word	0xffffffff
	.align		4
        /*0008*/ 	.word	0x00000000
	.align		4
        /*000c*/ 	.word	0xfffffffe
	.align		4
        /*0010*/ 	.word	0x00000000
	.align		4
        /*0014*/ 	.word	0xfffffffd
	.align		4
        /*0018*/ 	.word	0x00000000
	.align		4
        /*001c*/ 	.word	0xfffffffc


//--------------------- .nv.rel.action            --------------------------
	.section	.nv.rel.action,"",@"SHT_CUDA_RELOCINFO"
	.align	8
	.sectionentsize	8
        /*0000*/ 	.byte	0x73, 0x00, 0x00, 0x00, 0x00, 0x00, 0x00, 0x00, 0x00, 0x00, 0x00, 0x11, 0x25, 0x00, 0x05, 0x36


//--------------------- .nv.constant4             --------------------------
	.section	.nv.constant4,"a",@progbits
	.align	8
	.align		8
.nv.constant4:
        /*0000*/ 	.dword	_$_str


//--------------------- .nv.constant0.attn_fwd    --------------------------
	.section	.nv.constant0.attn_fwd,"a",@progbits
	.sectionflags	@""
	.align	4
.nv.constant0.attn_fwd:
	.zero		488


//--------------------- .text.attn_fwd            --------------------------
	.section	.text.attn_fwd,"ax",@progbits
	.sectioninfo	@"SHI_REGISTERS=255"
	.align	128
        .global         attn_fwd
        .type           attn_fwd,@function
        .size           attn_fwd,(.L_x_3 - attn_fwd)
        .other          attn_fwd,@"STO_CUDA_ENTRY STV_DEFAULT"
attn_fwd:
.text.attn_fwd:
[----:B------:R-:W-:Y:S02]  /*0000*/  IMAD.MOV.U32 R1, RZ, RZ, c[0x0][0x28] ;  /* 0x00000a00ff017624 */ /* 0x000fe400078e00ff */
[----:B------:R-:W0:Y:S01]  /*0010*/  S2R R243, SR_TID.X ;  /* 0x0000000000f37919 */ /* 0x000e220000002100 */
[----:B------:R-:W-:Y:S01]  /*0020*/  MOV R75, c[0x0][0x198] ;  /* 0x00006600004b7a02 */ /* 0x000fe20000000f00 */
[----:B------:R-:W-:Y:S01]  /*0030*/  ULDC.64 UR4, c[0x0][0x118] ;  /* 0x0000460000047ab9 */ /* 0x000fe20000000a00 */
[----:B------:R-:W-:Y:S01]  /*0040*/  IADD3 R1, R1, -0x258, RZ ;  /* 0xfffffda801017810 */ /* 0x000fe20007ffe0ff */
[----:B------:R-:W1:Y:S04]  /*0050*/  S2R R3, SR_CTAID.X ;  /* 0x0000000000037919 */ /* 0x000e680000002500 */
[----:B------:R-:W2:Y:S01]  /*0060*/  S2R R28, SR_CTAID.Y ;  /* 0x00000000001c7919 */ /* 0x000ea20000002600 */
[----:B0-----:R-:W-:Y:S02]  /*0070*/  LOP3.LUT R16, R243, 0x1f, RZ, 0xc0, !PT ;  /* 0x0000001ff3107812 */ /* 0x001fe400078ec0ff */
[----:B------:R-:W-:-:S03]  /*0080*/  SHF.R.U32.HI R17, RZ, 0x5, R243 ;  /* 0x00000005ff117819 */ /* 0x000fc600000116f3 */
[----:B-1----:R-:W-:Y:S01]  /*0090*/  IMAD R2, R3, 0x20, R16 ;  /* 0x0000002003027824 */ /* 0x002fe200078e0210 */
[----:B------:R-:W-:Y:S01]  /*00a0*/  SGXT.U32 R17, R17, 0x3 ;  /* 0x000000031111781a */ /* 0x000fe20000000000 */
[----:B--2---:R-:W-:Y:S02]  /*00b0*/  IMAD R0, R28, c[0x0][0x190], RZ ;  /* 0x000064001c007a24 */ /* 0x004fe400078e02ff */
[----:B------:R-:W-:Y:S02]  /*00c0*/  IMAD R3, R2, c[0x0][0x194], RZ ;  /* 0x0000650002037a24 */ /* 0x000fe400078e02ff */
[----:B------:R-:W-:Y:S02]  /*00d0*/  IMAD.SHL.U32 R2, R0, 0x2, RZ ;  /* 0x0000000200027824 */ /* 0x000fe400078e00ff */
[----:B------:R-:W-:Y:S02]  /*00e0*/  IMAD.SHL.U32 R5, R3, 0x2, RZ ;  /* 0x0000000203057824 */ /* 0x000fe400078e00ff */
[----:B------:R-:W-:-:S02]  /*00f0*/  IMAD R6, R17, c[0x0][0x198], RZ ;  /* 0x0000660011067a24 */ /* 0x000fc400078e02ff */
[----:B------:R-:W-:Y:S01]  /*0100*/  IMAD.HI R0, R0, 0x2, RZ ;  /* 0x0000000200007827 */ /* 0x000fe200078e02ff */
[----:B------:R-:W-:Y:S02]  /*0110*/  IADD3 R15, P0, P1, R5, c[0x0][0x160], R2 ;  /* 0x00005800050f7a10 */ /* 0x000fe4000791e002 */
[----:B------:R-:W-:Y:S01]  /*0120*/  LEA R5, R75, R6, 0x3 ;  /* 0x000000064b057211 */ /* 0x000fe200078e18ff */
[----:B------:R-:W-:-:S05]  /*0130*/  IMAD.HI R3, R3, 0x2, RZ ;  /* 0x0000000203037827 */ /* 0x000fca00078e02ff */
[----:B------:R-:W-:Y:S01]  /*0140*/  IADD3.X R73, R3, c[0x0][0x164], R0, P0, P1 ;  /* 0x0000590003497a10 */ /* 0x000fe200007e2400 */
[----:B------:R-:W-:Y:S01]  /*0150*/  IMAD R0, R75, 0x8, R5 ;  /* 0x000000084b007824 */ /* 0x000fe200078e0205 */
[CC--:B------:R-:W-:Y:S02]  /*0160*/  LEA R2, P0, R6.reuse, R15.reuse, 0x1 ;  /* 0x0000000f06027211 */ /* 0x0c0fe400078008ff */
[----:B------:R-:W-:Y:S01]  /*0170*/  LEA R4, P1, R5, R15, 0x1 ;  /* 0x0000000f05047211 */ /* 0x000fe200078208ff */
[----:B------:R-:W-:Y:S01]  /*0180*/  IMAD R9, R75, 0x8, R0 ;  /* 0x000000084b097824 */ /* 0x000fe200078e0200 */
[----:B------:R-:W-:Y:S02]  /*0190*/  LEA.HI.X.SX32 R3, R6, R73, 0x1, P0 ;  /* 0x0000004906037211 */ /* 0x000fe400000f0eff */
[C---:B------:R-:W-:Y:S02]  /*01a0*/  LEA R6, P0, R0.reuse, R15, 0x1 ;  /* 0x0000000f00067211 */ /* 0x040fe400078008ff */
[-C--:B------:R-:W-:Y:S01]  /*01b0*/  LEA.HI.X.SX32 R5, R5, R73.reuse, 0x1, P1 ;  /* 0x0000004905057211 */ /* 0x080fe200008f0eff */
[----:B------:R0:W2:Y:S01]  /*01c0*/  LDG.E.U16 R19, [R2.64] ;  /* 0x0000000402137981 */ /* 0x0000a2000c1e1500 */
[----:B------:R-:W-:-:S02]  /*01d0*/  LEA.HI.X.SX32 R7, R0, R73, 0x1, P0 ;  /* 0x0000004900077211 */ /* 0x000fc400000f0eff */
[----:B------:R-:W-:Y:S01]  /*01e0*/  LEA R8, P0, R9, R15, 0x1 ;  /* 0x0000000f09087211 */ /* 0x000fe200078008ff */
[----:B------:R1:W3:Y:S01]  /*01f0*/  LDG.E.U16 R21, [R4.64] ;  /* 0x0000000404157981 */ /* 0x0002e2000c1e1500 */
[----:B------:R-:W-:Y:S02]  /*0200*/  LEA R0, R75, R9, 0x3 ;  /* 0x000000094b007211 */ /* 0x000fe400078e18ff */
[----:B------:R-:W-:Y:S01]  /*0210*/  LEA.HI.X.SX32 R9, R9, R73, 0x1, P0 ;  /* 0x0000004909097211 */ /* 0x000fe200000f0eff */
[----:B------:R4:W5:Y:S01]  /*0220*/  LDG.E.U16 R23, [R6.64] ;  /* 0x0000000406177981 */ /* 0x000962000c1e1500 */
[C---:B------:R-:W-:Y:S01]  /*0230*/  LEA R10, P0, R0.reuse, R15, 0x1 ;  /* 0x0000000f000a7211 */ /* 0x040fe200078008ff */
[C---:B------:R-:W-:Y:S02]  /*0240*/  IMAD R13, R75.reuse, 0x8, R0 ;  /* 0x000000084b0d7824 */ /* 0x040fe400078e0200 */
[----:B------:R1:W5:Y:S01]  /*0250*/  LDG.E.U16 R25, [R8.64] ;  /* 0x0000000408197981 */ /* 0x000362000c1e1500 */
[----:B------:R-:W-:Y:S01]  /*0260*/  LEA.HI.X.SX32 R11, R0, R73, 0x1, P0 ;  /* 0x00000049000b7211 */ /* 0x000fe200000f0eff */
[----:B------:R-:W-:Y:S01]  /*0270*/  IMAD R0, R75, 0x8, R13 ;  /* 0x000000084b007824 */ /* 0x000fe200078e020d */
[----:B0-----:R-:W-:-:S03]  /*0280*/  LEA R2, P0, R13, R15, 0x1 ;  /* 0x0000000f0d027211 */ /* 0x001fc600078008ff */
[----:B------:R0:W5:Y:S01]  /*0290*/  LDG.E.U16 R27, [R10.64] ;  /* 0x000000040a1b7981 */ /* 0x000162000c1e1500 */
[C---:B------:R-:W-:Y:S02]  /*02a0*/  LEA R12, P1, R0.reuse, R15, 0x1 ;  /* 0x0000000f000c7211 */ /* 0x040fe400078208ff */
[----:B------:R-:W-:Y:S02]  /*02b0*/  LEA R14, R75, R0, 0x3 ;  /* 0x000000004b0e7211 */ /* 0x000fe400078e18ff */
[-C--:B------:R-:W-:Y:S02]  /*02c0*/  LEA.HI.X.SX32 R3, R13, R73.reuse, 0x1, P0 ;  /* 0x000000490d037211 */ /* 0x080fe400000f0eff */
[----:B------:R-:W-:Y:S01]  /*02d0*/  LEA.HI.X.SX32 R13, R0, R73, 0x1, P1 ;  /* 0x00000049000d7211 */ /* 0x000fe200008f0eff */
[C---:B------:R-:W-:Y:S01]  /*02e0*/  IMAD R0, R75.reuse, 0x8, R14 ;  /* 0x000000084b007824 */ /* 0x040fe200078e020e */
[C---:B-1----:R-:W-:Y:S01]  /*02f0*/  LEA R4, P0, R14.reuse, R15, 0x1 ;  /* 0x0000000f0e047211 */ /* 0x042fe200078008ff */
[----:B------:R1:W5:Y:S02]  /*0300*/  LDG.E.U16 R29, [R2.64] ;  /* 0x00000004021d7981 */ /* 0x000364000c1e1500 */
[----:B------:R-:W-:Y:S01]  /*0310*/  IMAD R9, R75, 0x8, R0 ;  /* 0x000000084b097824 */ /* 0x000fe200078e0200 */
[----:B------:R-:W-:Y:S01]  /*0320*/  LEA.HI.X.SX32 R5, R14, R73, 0x1, P0 ;  /* 0x000000490e057211 */ /* 0x000fe200000f0eff */
[----:B------:R0:W5:Y:S01]  /*0330*/  LDG.E.U16 R31, [R12.64] ;  /* 0x000000040c1f7981 */ /* 0x000162000c1e1500 */
[----:B----4-:R-:W-:-:S03]  /*0340*/  LEA R6, P0, R0, R15, 0x1 ;  /* 0x0000000f00067211 */ /* 0x010fc600078008ff */
[----:B------:R4:W5:Y:S01]  /*0350*/  LDG.E.U16 R33, [R4.64] ;  /* 0x0000000404217981 */ /* 0x000962000c1e1500 */
[----:B------:R-:W-:Y:S02]  /*0360*/  LEA.HI.X.SX32 R7, R0, R73, 0x1, P0 ;  /* 0x0000004900077211 */ /* 0x000fe400000f0eff */
[----:B------:R-:W-:Y:S02]  /*0370*/  LEA R0, R75, R9, 0x3 ;  /* 0x000000094b007211 */ /* 0x000fe400078e18ff */
[-C--:B------:R-:W-:Y:S01]  /*0380*/  LEA R8, P0, R9, R15.reuse, 0x1 ;  /* 0x0000000f09087211 */ /* 0x080fe200078008ff */
[----:B------:R4:W5:Y:S01]  /*0390*/  LDG.E.U16 R35, [R6.64] ;  /* 0x0000000406237981 */ /* 0x000962000c1e1500 */
[C---:B0-----:R-:W-:Y:S01]  /*03a0*/  LEA R10, P1, R0.reuse, R15, 0x1 ;  /* 0x0000000f000a7211 */ /* 0x041fe200078208ff */
[----:B------:R-:W-:Y:S01]  /*03b0*/  IMAD R14, R75, 0x8, R0 ;  /* 0x000000084b0e7824 */ /* 0x000fe200078e0200 */
[-C--:B------:R-:W-:Y:S02]  /*03c0*/  LEA.HI.X.SX32 R9, R9, R73.reuse, 0x1, P0 ;  /* 0x0000004909097211 */ /* 0x080fe400000f0eff */
[----:B------:R-:W-:Y:S01]  /*03d0*/  LEA.HI.X.SX32 R11, R0, R73, 0x1, P1 ;  /* 0x00000049000b7211 */ /* 0x000fe200008f0eff */
[----:B------:R-:W-:Y:S01]  /*03e0*/  IMAD R0, R75, 0x8, R14 ;  /* 0x000000084b007824 */ /* 0x000fe200078e020e */
[C---:B-1----:R-:W-:Y:S01]  /*03f0*/  LEA R2, P0, R14.reuse, R15, 0x1 ;  /* 0x0000000f0e027211 */ /* 0x042fe200078008ff */
[----:B------:R0:W5:Y:S03]  /*0400*/  LDG.E.U16 R37, [R8.64] ;  /* 0x0000000408257981 */ /* 0x000166000c1e1500 */
[----:B------:R-:W-:Y:S01]  /*0410*/  LEA.HI.X.SX32 R3, R14, R73, 0x1, P0 ;  /* 0x000000490e037211 */ /* 0x000fe200000f0eff */
[----:B------:R1:W5:Y:S01]  /*0420*/  LDG.E.U16 R39, [R10.64] ;  /* 0x000000040a277981 */ /* 0x000362000c1e1500 */
[----:B----4-:R-:W-:-:S02]  /*0430*/  LEA R4, P0, R0, R15, 0x1 ;  /* 0x0000000f00047211 */ /* 0x010fc400078008ff */
[----:B------:R-:W-:Y:S01]  /*0440*/  LEA R13, R75, R0, 0x3 ;  /* 0x000000004b0d7211 */ /* 0x000fe200078e18ff */
[----:B------:R4:W5:Y:S01]  /*0450*/  LDG.E.U16 R41, [R2.64] ;  /* 0x0000000402297981 */ /* 0x000962000c1e1500 */
[----:B------:R-:W-:-:S03]  /*0460*/  LEA.HI.X.SX32 R5, R0, R73, 0x1, P0 ;  /* 0x0000004900057211 */ /* 0x000fc600000f0eff */
[----:B------:R-:W-:Y:S01]  /*0470*/  IMAD R0, R75, 0x8, R13 ;  /* 0x000000084b007824 */ /* 0x000fe200078e020d */
[-C--:B------:R-:W-:Y:S01]  /*0480*/  LEA R6, P0, R13, R15.reuse, 0x1 ;  /* 0x0000000f0d067211 */ /* 0x080fe200078008ff */
[----:B------:R1:W5:Y:S02]  /*0490*/  LDG.E.U16 R43, [R4.64] ;  /* 0x00000004042b7981 */ /* 0x000364000c1e1500 */
[----:B------:R-:W-:Y:S01]  /*04a0*/  IMAD R14, R75, 0x8, R0 ;  /* 0x000000084b0e7824 */ /* 0x000fe200078e0200 */
[C---:B------:R-:W-:Y:S02]  /*04b0*/  LEA R12, P1, R0.reuse, R15, 0x1 ;  /* 0x0000000f000c7211 */ /* 0x040fe400078208ff */
[-C--:B------:R-:W-:Y:S02]  /*04c0*/  LEA.HI.X.SX32 R7, R13, R73.reuse, 0x1, P0 ;  /* 0x000000490d077211 */ /* 0x080fe400000f0eff */
[----:B------:R-:W-:Y:S02]  /*04d0*/  LEA.HI.X.SX32 R13, R0, R73, 0x1, P1 ;  /* 0x00000049000d7211 */ /* 0x000fe400008f0eff */
[----:B0-----:R-:W-:Y:S01]  /*04e0*/  LEA R8, P0, R14, R15, 0x1 ;  /* 0x0000000f0e087211 */ /* 0x001fe200078008ff */
[----:B------:R0:W5:Y:S01]  /*04f0*/  LDG.E.U16 R45, [R6.64] ;  /* 0x00000004062d7981 */ /* 0x000162000c1e1500 */
[----:B------:R-:W-:-:S02]  /*0500*/  LEA R0, R75, R14, 0x3 ;  /* 0x0000000e4b007211 */ /* 0x000fc400078e18ff */
[----:B------:R-:W-:Y:S01]  /*0510*/  LEA.HI.X.SX32 R9, R14, R73, 0x1, P0 ;  /* 0x000000490e097211 */ /* 0x000fe200000f0eff */
[----:B------:R0:W5:Y:S01]  /*0520*/  LDG.E.U16 R47, [R12.64] ;  /* 0x000000040c2f7981 */ /* 0x000162000c1e1500 */
[C---:B----4-:R-:W-:Y:S01]  /*0530*/  LEA R2, P0, R0.reuse, R15, 0x1 ;  /* 0x0000000f00027211 */ /* 0x050fe200078008ff */
[C---:B-1----:R-:W-:Y:S02]  /*0540*/  IMAD R11, R75.reuse, 0x8, R0 ;  /* 0x000000084b0b7824 */ /* 0x042fe400078e0200 */
[----:B------:R1:W4:Y:S01]  /*0550*/  LDG.E.U16 R49, [R8.64] ;  /* 0x0000000408317981 */ /* 0x000322000c1e1500 */
[----:B------:R-:W-:Y:S01]  /*0560*/  LEA.HI.X.SX32 R3, R0, R73, 0x1, P0 ;  /* 0x0000004900037211 */ /* 0x000fe200000f0eff */
[----:B------:R-:W-:Y:S01]  /*0570*/  IMAD R0, R75, 0x8, R11 ;  /* 0x000000084b007824 */ /* 0x000fe200078e020b */
[----:B------:R-:W-:-:S03]  /*0580*/  LEA R4, P0, R11, R15, 0x1 ;  /* 0x0000000f0b047211 */ /* 0x000fc600078008ff */
[----:B------:R1:W4:Y:S01]  /*0590*/  LDG.E.U16 R51, [R2.64] ;  /* 0x0000000402337981 */ /* 0x000322000c1e1500 */
[C---:B------:R-:W-:Y:S02]  /*05a0*/  LEA R10, P1, R0.reuse, R15, 0x1 ;  /* 0x0000000f000a7211 */ /* 0x040fe400078208ff */
[----:B------:R-:W-:Y:S02]  /*05b0*/  LEA R14, R75, R0, 0x3 ;  /* 0x000000004b0e7211 */ /* 0x000fe400078e18ff */
[-C--:B------:R-:W-:Y:S02]  /*05c0*/  LEA.HI.X.SX32 R5, R11, R73.reuse, 0x1, P0 ;  /* 0x000000490b057211 */ /* 0x080fe400000f0eff */
[----:B------:R-:W-:Y:S01]  /*05d0*/  LEA.HI.X.SX32 R11, R0, R73, 0x1, P1 ;  /* 0x00000049000b7211 */ /* 0x000fe200008f0eff */
[C---:B------:R-:W-:Y:S01]  /*05e0*/  IMAD R0, R75.reuse, 0x8, R14 ;  /* 0x000000084b007824 */ /* 0x040fe200078e020e */
[C---:B0-----:R-:W-:Y:S01]  /*05f0*/  LEA R6, P0, R14.reuse, R15, 0x1 ;  /* 0x0000000f0e067211 */ /* 0x041fe200078008ff */
[----:B------:R0:W4:Y:S02]  /*0600*/  LDG.E.U16 R53, [R4.64] ;  /* 0x0000000404357981 */ /* 0x000124000c1e1500 */
[----:B------:R-:W-:Y:S01]  /*0610*/  IMAD R13, R75, 0x8, R0 ;  /* 0x000000084b0d7824 */ /* 0x000fe200078e0200 */
[----:B------:R-:W-:Y:S01]  /*0620*/  LEA.HI.X.SX32 R7, R14, R73, 0x1, P0 ;  /* 0x000000490e077211 */ /* 0x000fe200000f0eff */
[----:B------:R0:W4:Y:S01]  /*0630*/  LDG.E.U16 R55, [R10.64] ;  /* 0x000000040a377981 */ /* 0x000122000c1e1500 */
[----:B-1----:R-:W-:-:S03]  /*0640*/  LEA R8, P0, R0, R15, 0x1 ;  /* 0x0000000f00087211 */ /* 0x002fc600078008ff */
[----:B------:R1:W4:Y:S01]  /*0650*/  LDG.E.U16 R57, [R6.64] ;  /* 0x0000000406397981 */ /* 0x000322000c1e1500 */
[----:B------:R-:W-:Y:S02]  /*0660*/  LEA.HI.X.SX32 R9, R0, R73, 0x1, P0 ;  /* 0x0000004900097211 */ /* 0x000fe400000f0eff */
[----:B------:R-:W-:Y:S02]  /*0670*/  LEA R0, R75, R13, 0x3 ;  /* 0x0000000d4b007211 */ /* 0x000fe400078e18ff */
[-C--:B------:R-:W-:Y:S01]  /*0680*/  LEA R2, P0, R13, R15.reuse, 0x1 ;  /* 0x0000000f0d027211 */ /* 0x080fe200078008ff */
[----:B------:R1:W4:Y:S01]  /*0690*/  LDG.E.U16 R59, [R8.64] ;  /* 0x00000004083b7981 */ /* 0x000322000c1e1500 */
[C---:B------:R-:W-:Y:S01]  /*06a0*/  LEA R12, P1, R0.reuse, R15, 0x1 ;  /* 0x0000000f000c7211 */ /* 0x040fe200078208ff */
[----:B------:R-:W-:Y:S01]  /*06b0*/  IMAD R14, R75, 0x8, R0 ;  /* 0x000000084b0e7824 */ /* 0x000fe200078e0200 */
[-C--:B------:R-:W-:Y:S02]  /*06c0*/  LEA.HI.X.SX32 R3, R13, R73.reuse, 0x1, P0 ;  /* 0x000000490d037211 */ /* 0x080fe400000f0eff */
[----:B------:R-:W-:Y:S01]  /*06d0*/  LEA.HI.X.SX32 R13, R0, R73, 0x1, P1 ;  /* 0x00000049000d7211 */ /* 0x000fe200008f0eff */
[----:B------:R-:W-:Y:S01]  /*06e0*/  IMAD R0, R75, 0x8, R14 ;  /* 0x000000084b007824 */ /* 0x000fe200078e020e */
[C---:B0-----:R-:W-:Y:S01]  /*06f0*/  LEA R4, P0, R14.reuse, R15, 0x1 ;  /* 0x0000000f0e047211 */ /* 0x041fe200078008ff */
[----:B------:R0:W4:Y:S03]  /*0700*/  LDG.E.U16 R61, [R2.64] ;  /* 0x00000004023d7981 */ /* 0x000126000c1e1500 */
[----:B------:R-:W-:Y:S01]  /*0710*/  LEA.HI.X.SX32 R5, R14, R73, 0x1, P0 ;  /* 0x000000490e057211 */ /* 0x000fe200000f0eff */
[----:B------:R0:W4:Y:S01]  /*0720*/  LDG.E.U16 R63, [R12.64] ;  /* 0x000000040c3f7981 */ /* 0x000122000c1e1500 */
[----:B-1----:R-:W-:-:S02]  /*0730*/  LEA R6, P0, R0, R15, 0x1 ;  /* 0x0000000f00067211 */ /* 0x002fc400078008ff */
[----:B------:R-:W-:Y:S01]  /*0740*/  LEA R11, R75, R0, 0x3 ;  /* 0x000000004b0b7211 */ /* 0x000fe200078e18ff */
[----:B------:R1:W4:Y:S01]  /*0750*/  LDG.E.U16 R65, [R4.64] ;  /* 0x0000000404417981 */ /* 0x000322000c1e1500 */
[----:B------:R-:W-:-:S03]  /*0760*/  LEA.HI.X.SX32 R7, R0, R73, 0x1, P0 ;  /* 0x0000004900077211 */ /* 0x000fc600000f0eff */
[----:B------:R-:W-:Y:S01]  /*0770*/  IMAD R0, R75, 0x8, R11 ;  /* 0x000000084b007824 */ /* 0x000fe200078e020b */
[-C--:B------:R-:W-:Y:S01]  /*0780*/  LEA R8, P0, R11, R15.reuse, 0x1 ;  /* 0x0000000f0b087211 */ /* 0x080fe200078008ff */
[----:B------:R0:W4:Y:S02]  /*0790*/  LDG.E.U16 R67, [R6.64] ;  /* 0x0000000406437981 */ /* 0x000124000c1e1500 */
[----:B------:R-:W-:Y:S01]  /*07a0*/  IMAD R14, R75, 0x8, R0 ;  /* 0x000000084b0e7824 */ /* 0x000fe200078e0200 */
[C---:B------:R-:W-:Y:S02]  /*07b0*/  LEA R10, P1, R0.reuse, R15, 0x1 ;  /* 0x0000000f000a7211 */ /* 0x040fe400078208ff */
[-C--:B------:R-:W-:Y:S02]  /*07c0*/  LEA.HI.X.SX32 R9, R11, R73.reuse, 0x1, P0 ;  /* 0x000000490b097211 */ /* 0x080fe400000f0eff */
[----:B------:R-:W-:Y:S02]  /*07d0*/  LEA.HI.X.SX32 R11, R0, R73, 0x1, P1 ;  /* 0x00000049000b7211 */ /* 0x000fe400008f0eff */
[----:B------:R-:W-:Y:S01]  /*07e0*/  LEA R0, R75, R14, 0x3 ;  /* 0x0000000e4b007211 */ /* 0x000fe200078e18ff */
[----:B------:R1:W4:Y:S01]  /*07f0*/  LDG.E.U16 R69, [R8.64] ;  /* 0x0000000408457981 */ /* 0x000322000c1e1500 */
[----:B0-----:R-:W-:-:S03]  /*0800*/  LEA R2, P0, R14, R15, 0x1 ;  /* 0x0000000f0e027211 */ /* 0x001fc600078008ff */
[C---:B------:R-:W-:Y:S01]  /*0810*/  IMAD R13, R75.reuse, 0x8, R0 ;  /* 0x000000084b0d7824 */ /* 0x040fe200078e0200 */
[----:B------:R-:W-:Y:S01]  /*0820*/  LEA.HI.X.SX32 R3, R14, R73, 0x1, P0 ;  /* 0x000000490e037211 */ /* 0x000fe200000f0eff */
[----:B------:R0:W4:Y:S01]  /*0830*/  LDG.E.U16 R71, [R10.64] ;  /* 0x000000040a477981 */ /* 0x000122000c1e1500 */
[----:B-1----:R-:W-:Y:S01]  /*0840*/  LEA R4, P0, R0, R15, 0x1 ;  /* 0x0000000f00047211 */ /* 0x002fe200078008ff */
[----:B------:R-:W-:-:S03]  /*0850*/  IMAD R14, R75, 0x8, R13 ;  /* 0x000000084b0e7824 */ /* 0x000fc600078e020d */
[----:B------:R-:W-:Y:S01]  /*0860*/  LEA.HI.X.SX32 R5, R0, R73, 0x1, P0 ;  /* 0x0000004900057211 */ /* 0x000fe200000f0eff */
[----:B------:R-:W4:Y:S01]  /*0870*/  LDG.E.U16 R3, [R2.64] ;  /* 0x0000000402037981 */ /* 0x000f22000c1e1500 */
[----:B------:R-:W-:Y:S02]  /*0880*/  LEA R6, P0, R13, R15, 0x1 ;  /* 0x0000000f0d067211 */ /* 0x000fe400078008ff */
[----:B------:R-:W-:Y:S02]  /*0890*/  LEA R0, R75, R14, 0x3 ;  /* 0x0000000e4b007211 */ /* 0x000fe400078e18ff */
[----:B------:R-:W-:Y:S01]  /*08a0*/  LEA.HI.X.SX32 R7, R13, R73, 0x1, P0 ;  /* 0x000000490d077211 */ /* 0x000fe200000f0eff */
[----:B------:R1:W4:Y:S01]  /*08b0*/  LDG.E.U16 R5, [R4.64] ;  /* 0x0000000404057981 */ /* 0x000322000c1e1500 */
[-C--:B------:R-:W-:Y:S02]  /*08c0*/  LEA R12, P1, R14, R15.reuse, 0x1 ;  /* 0x0000000f0e0c7211 */ /* 0x080fe400078208ff */
[----:B------:R-:W-:-:S02]  /*08d0*/  LEA R8, P0, R0, R15, 0x1 ;  /* 0x0000000f00087211 */ /* 0x000fc400078008ff */
[-C--:B------:R-:W-:Y:S02]  /*08e0*/  LEA.HI.X.SX32 R13, R14, R73.reuse, 0x1, P1 ;  /* 0x000000490e0d7211 */ /* 0x080fe400008f0eff */
[----:B------:R-:W-:Y:S02]  /*08f0*/  LEA.HI.X.SX32 R9, R0, R73, 0x1, P0 ;  /* 0x0000004900097211 */ /* 0x000fe400000f0eff */
[----:B------:R0:W4:Y:S04]  /*0900*/  LDG.E.U16 R73, [R6.64] ;  /* 0x0000000406497981 */ /* 0x000128000c1e1500 */
[----:B------:R0:W4:Y:S04]  /*0910*/  LDG.E.U16 R75, [R12.64] ;  /* 0x000000040c4b7981 */ /* 0x000128000c1e1500 */
[----:B------:R0:W4:Y:S01]  /*0920*/  LDG.E.U16 R77, [R8.64] ;  /* 0x00000004084d7981 */ /* 0x000122000c1e1500 */
[----:B------:R-:W-:-:S02]  /*0930*/  LOP3.LUT R26, R243, 0xff, RZ, 0xc0, !PT ;  /* 0x000000fff31a7812 */ /* 0x000fc400078ec0ff */
[----:B------:R-:W-:-:S03]  /*0940*/  LOP3.LUT R18, R243, 0xc0, RZ, 0xc0, !PT ;  /* 0x000000c0f3127812 */ /* 0x000fc600078ec0ff */
[----:B------:R-:W-:Y:S01]  /*0950*/  IMAD.SHL.U32 R15, R26, 0x2, RZ ;  /* 0x000000021a0f7824 */ /* 0x000fe200078e00ff */
[----:B------:R-:W-:-:S04]  /*0960*/  SHF.R.U32.HI R14, RZ, 0x2, R18 ;  /* 0x00000002ff0e7819 */ /* 0x000fc80000011612 */
[----:B------:R-:W-:Y:S01]  /*0970*/  LOP3.LUT R14, R15, R14, RZ, 0x3c, !PT ;  /* 0x0000000e0f0e7212 */ /* 0x000fe200078e3cff */
[----:B------:R-:W-:-:S05]  /*0980*/  IMAD.MOV.U32 R0, RZ, RZ, c[0x0][0x1d0] ;  /* 0x00007400ff007624 */ /* 0x000fca00078e00ff */
[----:B------:R-:W-:Y:S01]  /*0990*/  ISETP.GE.AND P0, PT, R0, 0x1, PT ;  /* 0x000000010000780c */ /* 0x000fe20003f06270 */
[----:B0-----:R-:W-:Y:S01]  /*09a0*/  IMAD.MOV.U32 R12, RZ, RZ, -0x800000 ;  /* 0xff800000ff0c7424 */ /* 0x001fe200078e00ff */
[----:B------:R-:W-:Y:S01]  /*09b0*/  MOV R13, 0x3f800000 ;  /* 0x3f800000000d7802 */ /* 0x000fe20000000f00 */
[----:B------:R-:W-:Y:S01]  /*09c0*/  IMAD.MOV.U32 R11, RZ, RZ, -0x800000 ;  /* 0xff800000ff0b7424 */ /* 0x000fe200078e00ff */
[----:B------:R-:W-:Y:S01]  /*09d0*/  MOV R10, 0xff800000 ;  /* 0xff800000000a7802 */ /* 0x000fe20000000f00 */
[----:B------:R-:W-:Y:S01]  /*09e0*/  IMAD.MOV.U32 R9, RZ, RZ, -0x800000 ;  /* 0xff800000ff097424 */ /* 0x000fe200078e00ff */
[----:B------:R-:W-:Y:S01]  /*09f0*/  MOV R7, 0x3f800000 ;  /* 0x3f80000000077802 */ /* 0x000fe20000000f00 */
[----:B------:R-:W-:Y:S01]  /*0a00*/  IMAD.MOV.U32 R8, RZ, RZ, 0x3f800000 ;  /* 0x3f800000ff087424 */ /* 0x000fe200078e00ff */
[----:B------:R-:W-:Y:S01]  /*0a10*/  CS2R R92, SRZ ;  /* 0x00000000005c7805 */ /* 0x000fe2000001ff00 */
[----:B------:R-:W-:Y:S01]  /*0a20*/  IMAD.MOV.U32 R6, RZ, RZ, 0x3f800000 ;  /* 0x3f800000ff067424 */ /* 0x000fe200078e00ff */
[----:B------:R-:W-:Y:S01]  /*0a30*/  CS2R R94, SRZ ;  /* 0x00000000005e7805 */ /* 0x000fe2000001ff00 */
        /* <DEDUP_REMOVED lines=14> */
[----:B------:R-:W-:Y:S01]  /*0b20*/  LOP3.LUT R36, R243, 0xe0, RZ, 0xc0, !PT ;  /* 0x000000e0f3247812 */ /* 0x000fe200078ec0ff */
[----:B------:R-:W-:Y:S01]  /*0b30*/  IMAD R0, R17, c[0x0][0x1c8], RZ ;  /* 0x0000720011007a24 */ /* 0x000fe200078e02ff */
[----:B-1----:R-:W-:Y:S01]  /*0b40*/  LOP3.LUT R4, R243, 0x3f, RZ, 0xc0, !PT ;  /* 0x0000003ff3047812 */ /* 0x002fe200078ec0ff */
[----:B--2---:R0:W-:Y:S04]  /*0b50*/  STS.U16 [R14+0x8000], R19 ;  /* 0x008000130e007388 */ /* 0x0041e80000000400 */
[----:B---3--:R0:W-:Y:S04]  /*0b60*/  STS.U16 [R14+0x8200], R21 ;  /* 0x008200150e007388 */ /* 0x0081e80000000400 */
[----:B-----5:R0:W-:Y:S04]  /*0b70*/  STS.U16 [R14+0x8400], R23 ;  /* 0x008400170e007388 */ /* 0x0201e80000000400 */
[----:B------:R0:W-:Y:S04]  /*0b80*/  STS.U16 [R14+0x8600], R25 ;  /* 0x008600190e007388 */ /* 0x0001e80000000400 */
        /* <DEDUP_REMOVED lines=11> */
[----:B----4-:R0:W-:Y:S04]  /*0c40*/  STS.U16 [R14+0x9e00], R49 ;  /* 0x009e00310e007388 */ /* 0x0101e80000000400 */
        /* <DEDUP_REMOVED lines=15> */
[----:B------:R0:W-:Y:S01]  /*0d40*/  STS.U16 [R14+0xbe00], R77 ;  /* 0x00be004d0e007388 */ /* 0x0001e20000000400 */
[----:B------:R-:W-:Y:S05]  /*0d50*/  @!P0 BRA `(.L_x_0) ;  /* 0x0000562000008947 */ /* 0x000fea0003800000 */
[----:B------:R-:W-:Y:S01]  /*0d60*/  SHF.R.U32.HI R0, RZ, 0x6, R243 ;  /* 0x00000006ff007819 */ /* 0x000fe200000116f3 */
[----:B0-----:R-:W-:Y:S01]  /*0d70*/  IMAD.MOV.U32 R57, RZ, RZ, c[0x0][0x1b8] ;  /* 0x00006e00ff397624 */ /* 0x001fe200078e00ff */
[----:B------:R-:W-:Y:S01]  /*0d80*/  SHF.R.U32.HI R7, RZ, 0x3, R26 ;  /* 0x00000003ff077819 */ /* 0x000fe2000001161a */
[----:B------:R-:W-:Y:S01]  /*0d90*/  IMAD R3, R26, c[0x0][0x1a8], RZ ;  /* 0x00006a001a037a24 */ /* 0x000fe200078e02ff */
[----:B------:R-:W-:Y:S01]  /*0da0*/  SGXT.U32 R0, R0, 0x2 ;  /* 0x000000020000781a */ /* 0x000fe20000000000 */
[----:B------:R-:W-:Y:S01]  /*0db0*/  IMAD R2, R28, c[0x0][0x1b0], RZ ;  /* 0x00006c001c027a24 */ /* 0x000fe200078e02ff */
[----:B------:R-:W-:Y:S01]  /*0dc0*/  LOP3.LUT R30, R7, 0x1c, RZ, 0xc0, !PT ;  /* 0x0000001c071e7812 */ /* 0x000fe200078ec0ff */
[----:B------:R-:W-:Y:S01]  /*0dd0*/  IMAD R5, R4, c[0x0][0x1b4], RZ ;  /* 0x00006d0004057a24 */ /* 0x000fe200078e02ff */
[----:B------:R-:W-:Y:S01]  /*0de0*/  LOP3.LUT R34, R243, 0x1c, RZ, 0xc0, !PT ;  /* 0x0000001cf3227812 */ /* 0x000fe200078ec0ff */
[----:B------:R-:W-:Y:S01]  /*0df0*/  IMAD R6, R0, c[0x0][0x1b8], RZ ;  /* 0x00006e0000067a24 */ /* 0x000fe200078e02ff */
[----:B------:R-:W-:Y:S01]  /*0e00*/  LOP3.LUT R252, R14, 0x40, RZ, 0x3c, !PT ;  /* 0x000000400efc7812 */ /* 0x000fe200078e3cff */
[----:B------:R-:W-:Y:S01]  /*0e10*/  IMAD.SHL.U32 R4, R2, 0x2, RZ ;  /* 0x0000000202047824 */ /* 0x000fe200078e00ff */
[----:B------:R-:W-:Y:S01]  /*0e20*/  SHF.L.U32 R19, R34, 0x3, RZ ;  /* 0x0000000322137819 */ /* 0x000fe200000006ff */
[----:B------:R-:W-:Y:S01]  /*0e30*/  IMAD.SHL.U32 R7, R5, 0x2, RZ ;  /* 0x0000000205077824 */ /* 0x000fe200078e00ff */
[----:B------:R-:W-:Y:S01]  /*0e40*/  LEA R8, R57, R6, 0x2 ;  /* 0x0000000639087211 */ /* 0x000fe200078e10ff */
[----:B------:R-:W-:Y:S01]  /*0e50*/  IMAD R0, R28, c[0x0][0x1a0], RZ ;  /* 0x000068001c007a24 */ /* 0x000fe200078e02ff */
[----:B------:R-:W-:Y:S01]  /*0e60*/  CS2R R92, SRZ ;  /* 0x00000000005c7805 */ /* 0x000fe2000001ff00 */
[----:B------:R-:W-:Y:S01]  /*0e70*/  IMAD.HI R2, R2, 0x2, RZ ;  /* 0x0000000202027827 */ /* 0x000fe200078e02ff */
[----:B------:R-:W-:Y:S01]  /*0e80*/  IADD3 R63, P2, P3, R7, c[0x0][0x170], R4 ;  /* 0x00005c00073f7a10 */ /* 0x000fe20007b5e004 */
[----:B------:R-:W-:Y:S01]  /*0e90*/  CS2R R94, SRZ ;  /* 0x00000000005e7805 */ /* 0x000fe2000001ff00 */
[C---:B------:R-:W-:Y:S01]  /*0ea0*/  SHF.L.U32 R22, R0.reuse, 0x1, RZ ;  /* 0x0000000100167819 */ /* 0x040fe200000006ff */
[----:B------:R-:W-:Y:S01]  /*0eb0*/  IMAD R10, R57, 0x4, R8 ;  /* 0x00000004390a7824 */ /* 0x000fe200078e0208 */
[----:B------:R-:W-:Y:S01]  /*0ec0*/  CS2R R88, SRZ ;  /* 0x0000000000587805 */ /* 0x000fe2000001ff00 */
[----:B------:R-:W-:Y:S01]  /*0ed0*/  IMAD.HI R9, R5, 0x2, RZ ;  /* 0x0000000205097827 */ /* 0x000fe200078e02ff */
[----:B------:R-:W-:Y:S01]  /*0ee0*/  CS2R R90, SRZ ;  /* 0x00000000005a7805 */ /* 0x000fe2000001ff00 */
[----:B------:R-:W-:Y:S01]  /*0ef0*/  CS2R R84, SRZ ;  /* 0x0000000000547805 */ /* 0x000fe2000001ff00 */
[----:B------:R-:W-:Y:S01]  /*0f00*/  CS2R R86, SRZ ;  /* 0x0000000000567805 */ /* 0x000fe2000001ff00 */
[----:B------:R-:W-:Y:S01]  /*0f10*/  IMAD R11, R57, 0x4, R10 ;  /* 0x00000004390b7824 */ /* 0x000fe200078e020a */
[----:B------:R-:W-:Y:S01]  /*0f20*/  IADD3.X R65, R9, c[0x0][0x174], R2, P2, P3 ;  /* 0x00005d0009417a10 */ /* 0x000fe200017e6402 */
[----:B------:R-:W-:Y:S01]  /*0f30*/  IMAD.SHL.U32 R23, R3, 0x2, RZ ;  /* 0x0000000203177824 */ /* 0x000fe200078e00ff */
[----:B------:R-:W-:Y:S01]  /*0f40*/  LOP3.LUT R2, R243, 0x7, RZ, 0xc0, !PT ;  /* 0x00000007f3027812 */ /* 0x000fe200078ec0ff */
[----:B------:R-:W-:Y:S01]  /*0f50*/  IMAD.HI R0, R0, 0x2, RZ ;  /* 0x0000000200007827 */ /* 0x000fe200078e02ff */
[----:B------:R-:W-:Y:S01]  /*0f60*/  LEA R12, R57, R11, 0x2 ;  /* 0x0000000b390c7211 */ /* 0x000fe200078e10ff */
[----:B------:R-:W-:Y:S01]  /*0f70*/  CS2R R80, SRZ ;  /* 0x0000000000507805 */ /* 0x000fe2000001ff00 */
[----:B------:R-:W-:Y:S01]  /*0f80*/  IADD3 R22, P0, P1, R23, c[0x0][0x168], R22 ;  /* 0x00005a0017167a10 */ /* 0x000fe2000791e016 */
[----:B------:R-:W-:Y:S01]  /*0f90*/  IMAD.HI R3, R3, 0x2, RZ ;  /* 0x0000000203037827 */ /* 0x000fe200078e02ff */
[----:B------:R-:W-:-:S03]  /*0fa0*/  LEA R38, P2, R10, R63, 0x1 ;  /* 0x0000003f0a267211 */ /* 0x000fc600078408ff */
[----:B------:R-:W-:Y:S01]  /*0fb0*/  IMAD R13, R57, 0x4, R12 ;  /* 0x00000004390d7824 */ /* 0x000fe200078e020c */
[----:B------:R-:W-:Y:S01]  /*0fc0*/  IADD3.X R23, R3, c[0x0][0x16c], R0, P0, P1 ;  /* 0x00005b0003177a10 */ /* 0x000fe200007e2400 */
[----:B------:R-:W-:Y:S01]  /*0fd0*/  IMAD.IADD R5, R19, 0x1, R30 ;  /* 0x0000000113057824 */ /* 0x000fe200078e021e */
[-C--:B------:R-:W-:Y:S01]  /*0fe0*/  LEA R42, P0, R6, R63.reuse, 0x1 ;  /* 0x0000003f062a7211 */ /* 0x080fe200078008ff */
[----:B------:R-:W-:Y:S01]  /*0ff0*/  IMAD R17, R57, 0x4, R13 ;  /* 0x0000000439117824 */ /* 0x000fe200078e020d */
[----:B------:R-:W-:Y:S01]  /*1000*/  LEA R40, P1, R8, R63, 0x1 ;  /* 0x0000003f08287211 */ /* 0x000fe200078208ff */
[C---:B------:R-:W-:Y:S01]  /*1010*/  IMAD.SHL.U32 R0, R243.reuse, 0x8, RZ ;  /* 0x00000008f3007824 */ /* 0x040fe200078e00ff */
[----:B------:R-:W-:Y:S01]  /*1020*/  LEA.HI.X.SX32 R43, R6, R65, 0x1, P0 ;  /* 0x00000041062b7211 */ /* 0x000fe200000f0eff */
[----:B------:R-:W-:Y:S01]  /*1030*/  IMAD.SHL.U32 R4, R243, 0x80, RZ ;  /* 0x00000080f3047824 */ /* 0x000fe200078e00ff */
[----:B------:R-:W-:Y:S01]  /*1040*/  LEA R18, R57, R17, 0x2 ;  /* 0x0000001139127211 */ /* 0x000fe200078e10ff */
[----:B------:R-:W-:Y:S01]  /*1050*/  IMAD.SHL.U32 R33, R2, 0x10, RZ ;  /* 0x0000001002217824 */ /* 0x000fe200078e00ff */
[----:B------:R-:W-:Y:S01]  /*1060*/  LOP3.LUT R3, R0, 0x30, RZ, 0xc0, !PT ;  /* 0x0000003000037812 */ /* 0x000fe200078ec0ff */
[----:B------:R-:W-:Y:S01]  /*1070*/  IMAD.SHL.U32 R0, R243, 0x2, RZ ;  /* 0x00000002f3007824 */ /* 0x000fe200078e00ff */
[-C--:B------:R-:W-:Y:S01]  /*1080*/  LEA.HI.X.SX32 R41, R8, R65.reuse, 0x1, P1 ;  /* 0x0000004108297211 */ /* 0x080fe200008f0eff */
[----:B------:R-:W-:Y:S01]  /*1090*/  IMAD R20, R57, 0x4, R18 ;  /* 0x0000000439147824 */ /* 0x000fe200078e0212 */
[C---:B------:R-:W-:Y:S01]  /*10a0*/  LOP3.LUT R19, R33.reuse, 0x780, R4, 0xf8, !PT ;  /* 0x0000078021137812 */ /* 0x040fe200078ef804 */
[----:B------:R-:W-:Y:S01]  /*10b0*/  IMAD R3, R2, 0x40, R3 ;  /* 0x0000004002037824 */ /* 0x000fe200078e0203 */
[----:B------:R-:W-:Y:S01]  /*10c0*/  LOP3.LUT R4, R33, 0x30, R0, 0x78, !PT ;  /* 0x0000003021047812 */ /* 0x000fe200078e7800 */
[C---:B------:R-:W-:Y:S01]  /*10d0*/  IMAD R21, R57.reuse, 0x4, R20 ;  /* 0x0000000439157824 */ /* 0x040fe200078e0214 */
[----:B------:R-:W-:Y:S01]  /*10e0*/  LEA.HI.X.SX32 R39, R10, R65, 0x1, P2 ;  /* 0x000000410a277211 */ /* 0x000fe200010f0eff */
[----:B------:R-:W-:Y:S01]  /*10f0*/  IMAD R37, R36, 0x80, R33 ;  /* 0x0000008024257824 */ /* 0x000fe200078e0221 */
[----:B------:R-:W-:Y:S01]  /*1100*/  LEA R33, R2, R36, 0x2 ;  /* 0x0000002402217211 */ /* 0x000fe200078e10ff */
[----:B------:R-:W-:Y:S01]  /*1110*/  IMAD R24, R57, 0x4, R21 ;  /* 0x0000000439187824 */ /* 0x000fe200078e0215 */
[----:B------:R-:W-:Y:S01]  /*1120*/  LOP3.LUT R35, R3, 0x10, R0, 0x78, !PT ;  /* 0x0000001003237812 */ /* 0x000fe200078e7800 */
[----:B------:R-:W-:Y:S01]  /*1130*/  IMAD R34, R34, 0x8, R16 ;  /* 0x0000000822227824 */ /* 0x000fe200078e0210 */
[----:B------:R-:W-:Y:S01]  /*1140*/  SHF.R.U32.HI R3, RZ, 0x1, R36 ;  /* 0x00000001ff037819 */ /* 0x000fe20000011624 */
[----:B------:R-:W-:Y:S01]  /*1150*/  IMAD.MOV.U32 R64, RZ, RZ, -0x800000 ;  /* 0xff800000ff407424 */ /* 0x000fe200078e00ff */
[----:B------:R-:W-:Y:S01]  /*1160*/  LEA R25, R57, R24, 0x2 ;  /* 0x0000001839197211 */ /* 0x000fe200078e10ff */
[----:B------:R-:W-:Y:S01]  /*1170*/  IMAD.SHL.U32 R34, R34, 0x4, RZ ;  /* 0x0000000422227824 */ /* 0x000fe200078e00ff */
[----:B------:R-:W-:Y:S01]  /*1180*/  LEA R4, R33, R4, 0x5 ;  /* 0x0000000421047211 */ /* 0x000fe200078e28ff */
[----:B------:R-:W-:Y:S01]  /*1190*/  IMAD.MOV.U32 R100, RZ, RZ, -0x800000 ;  /* 0xff800000ff647424 */ /* 0x000fe200078e00ff */
[----:B------:R-:W-:Y:S01]  /*11a0*/  LOP3.LUT R37, R37, 0x30, R0, 0x78, !PT ;  /* 0x0000003025257812 */ /* 0x000fe200078e7800 */
[----:B------:R-:W-:Y:S01]  /*11b0*/  IMAD R26, R57, 0x4, R25 ;  /* 0x00000004391a7824 */ /* 0x000fe200078e0219 */
[----:B------:R-:W-:Y:S01]  /*11c0*/  LOP3.LUT R0, R243, 0x10, RZ, 0xc0, !PT ;  /* 0x00000010f3007812 */ /* 0x000fe200078ec0ff */
[----:B------:R0:W-:Y:S01]  /*11d0*/  STL.64 [R1+0x220], R4 ;  /* 0x0002200401007387 */ /* 0x0001e20000100a00 */
[----:B------:R-:W-:Y:S01]  /*11e0*/  LOP3.LUT R3, R34, R3, RZ, 0x3c, !PT ;  /* 0x0000000322037212 */ /* 0x000fe200078e3cff */
[----:B------:R-:W-:Y:S01]  /*11f0*/  IMAD R2, R2, 0x200, R37 ;  /* 0x0000020002027824 */ /* 0x000fe200078e0225 */
[----:B------:R-:W-:Y:S01]  /*1200*/  LEA R27, R57, R26, 0x2 ;  /* 0x0000001a391b7211 */ /* 0x000fe200078e10ff */
[----:B------:R1:W-:Y:S01]  /*1210*/  STL [R1+0x228], R5 ;  /* 0x0002280501007387 */ /* 0x0003e20000100800 */
[----:B------:R-:W-:-:S02]  /*1220*/  LEA R0, R0, R35, 0x5 ;  /* 0x0000002300007211 */ /* 0x000fc400078e28ff */
[-C--:B------:R-:W-:Y:S01]  /*1230*/  LEA R250, P2, R13, R63.reuse, 0x1 ;  /* 0x0000003f0dfa7211 */ /* 0x080fe200078408ff */
[----:B------:R-:W-:Y:S01]  /*1240*/  IMAD R28, R57, 0x4, R27 ;  /* 0x00000004391c7824 */ /* 0x000fe200078e021b */
[----:B------:R2:W-:Y:S01]  /*1250*/  STL.64 [R1+0x230], R2 ;  /* 0x0002300201007387 */ /* 0x0005e20000100a00 */
[----:B------:R-:W-:Y:S02]  /*1260*/  LOP3.LUT R19, R19, 0x10, R243, 0x78, !PT ;  /* 0x0000001013137812 */ /* 0x000fe400078e78f3 */
[----:B------:R-:W-:Y:S01]  /*1270*/  IMAD R7, R57, 0x4, R28 ;  /* 0x0000000439077824 */ /* 0x000fe200078e021c */
[----:B0-----:R-:W-:Y:S01]  /*1280*/  LEA R4, P0, R11, R63, 0x1 ;  /* 0x0000003f0b047211 */ /* 0x001fe200078008ff */
[----:B------:R0:W-:Y:S01]  /*1290*/  STL [R1+0x240], R3 ;  /* 0x0002400301007387 */ /* 0x0001e20000100800 */
[----:B------:R-:W-:Y:S02]  /*12a0*/  LEA.HI.X.SX32 R251, R13, R65, 0x1, P2 ;  /* 0x000000410dfb7211 */ /* 0x000fe400010f0eff */
[----:B------:R-:W-:Y:S01]  /*12b0*/  LEA R9, R57, R7, 0x2 ;  /* 0x0000000739097211 */ /* 0x000fe200078e10ff */
[----:B------:R-:W-:Y:S01]  /*12c0*/  STL.64 [R1+0x20], R42 ;  /* 0x0000202a01007387 */ /* 0x000fe20000100a00 */
[----:B-1----:R-:W-:-:S02]  /*12d0*/  LEA.HI.X.SX32 R5, R11, R65, 0x1, P0 ;  /* 0x000000410b057211 */ /* 0x002fc400000f0eff */
[C---:B------:R-:W-:Y:S01]  /*12e0*/  LEA R29, R57.reuse, R9, 0x2 ;  /* 0x00000009391d7211 */ /* 0x040fe200078e10ff */
[----:B------:R-:W-:Y:S01]  /*12f0*/  STL.64 [R1+0x18], R40 ;  /* 0x0000182801007387 */ /* 0x000fe20000100a00 */
[C---:B--2---:R-:W-:Y:S02]  /*1300*/  LEA R2, P1, R12.reuse, R63, 0x1 ;  /* 0x0000003f0c027211 */ /* 0x044fe400078208ff */
[C---:B------:R-:W-:Y:S01]  /*1310*/  LEA R30, R57.reuse, R29, 0x2 ;  /* 0x0000001d391e7211 */ /* 0x040fe200078e10ff */
[----:B------:R1:W-:Y:S01]  /*1320*/  STL.64 [R1+0x10], R38 ;  /* 0x0000102601007387 */ /* 0x0003e20000100a00 */
[----:B0-----:R-:W-:Y:S02]  /*1330*/  LEA.HI.X.SX32 R3, R12, R65, 0x1, P1 ;  /* 0x000000410c037211 */ /* 0x001fe400008f0eff */
[----:B------:R-:W-:Y:S01]  /*1340*/  LEA R31, R57, R30, 0x2 ;  /* 0x0000001e391f7211 */ /* 0x000fe200078e10ff */
[----:B------:R0:W-:Y:S01]  /*1350*/  STL.64 [R1+0x238], R250 ;  /* 0x000238fa01007387 */ /* 0x0001e20000100a00 */
[----:B------:R-:W-:-:S02]  /*1360*/  LEA R248, P0, R17, R63, 0x1 ;  /* 0x0000003f11f87211 */ /* 0x000fc400078008ff */
[----:B------:R-:W-:Y:S01]  /*1370*/  LEA R244, P1, R18, R63, 0x1 ;  /* 0x0000003f12f47211 */ /* 0x000fe200078208ff */
[----:B------:R-:W-:Y:S01]  /*1380*/  IMAD R32, R57, 0x4, R31 ;  /* 0x0000000439207824 */ /* 0x000fe200078e021f */
[----:B------:R-:W-:Y:S01]  /*1390*/  LEA.HI.X.SX32 R249, R17, R65, 0x1, P0 ;  /* 0x0000004111f97211 */ /* 0x000fe200000f0eff */
[----:B------:R-:W-:Y:S01]  /*13a0*/  STL.64 [R1+0x8], R4 ;  /* 0x0000080401007387 */ /* 0x000fe20000100a00 */
[----:B------:R-:W-:Y:S01]  /*13b0*/  LEA R240, P2, R20, R63, 0x1 ;  /* 0x0000003f14f07211 */ /* 0x000fe200078408ff */
[----:B------:R-:W-:Y:S01]  /*13c0*/  IMAD R16, R57, 0x4, R32 ;  /* 0x0000000439107824 */ /* 0x000fe200078e0220 */
[----:B------:R-:W-:Y:S01]  /*13d0*/  LEA.HI.X.SX32 R245, R18, R65, 0x1, P1 ;  /* 0x0000004112f57211 */ /* 0x000fe200008f0eff */
[----:B------:R-:W-:Y:S01]  /*13e0*/  STL [R1+0x250], R251 ;  /* 0x000250fb01007387 */ /* 0x000fe20000100800 */
[----:B------:R-:W-:Y:S01]  /*13f0*/  LEA R236, P0, R21, R63, 0x1 ;  /* 0x0000003f15ec7211 */ /* 0x000fe200078008ff */
[C---:B------:R-:W-:Y:S01]  /*1400*/  IMAD R33, R57.reuse, 0x4, R16 ;  /* 0x0000000439217824 */ /* 0x040fe200078e0210 */
[----:B------:R-:W-:Y:S01]  /*1410*/  LEA.HI.X.SX32 R241, R20, R65, 0x1, P2 ;  /* 0x0000004114f17211 */ /* 0x000fe200010f0eff */
[----:B------:R2:W-:Y:S01]  /*1420*/  STL.64 [R1], R2 ;  /* 0x0000000201007387 */ /* 0x0005e20000100a00 */
[----:B------:R-:W-:Y:S01]  /*1430*/  LEA R232, P1, R24, R63, 0x1 ;  /* 0x0000003f18e87211 */ /* 0x000fe200078208ff */
[----:B------:R-:W-:Y:S01]  /*1440*/  IMAD R34, R57, 0x4, R33 ;  /* 0x0000000439227824 */ /* 0x000fe200078e0221 */
[----:B------:R-:W-:Y:S01]  /*1450*/  LEA.HI.X.SX32 R237, R21, R65, 0x1, P0 ;  /* 0x0000004115ed7211 */ /* 0x000fe200000f0eff */
[----:B------:R-:W-:Y:S01]  /*1460*/  STL.64 [R1+0x248], R248 ;  /* 0x000248f801007387 */ /* 0x000fe20000100a00 */
[----:B------:R-:W-:Y:S01]  /*1470*/  LEA R224, P0, R26, R63, 0x1 ;  /* 0x0000003f1ae07211 */ /* 0x000fe200078008ff */
[----:B------:R-:W-:Y:S01]  /*1480*/  IMAD R35, R57, 0x4, R34 ;  /* 0x0000000439237824 */ /* 0x000fe200078e0222 */
[----:B------:R-:W-:-:S02]  /*1490*/  LEA.HI.X.SX32 R233, R24, R65, 0x1, P1 ;  /* 0x0000004118e97211 */ /* 0x000fc400008f0eff */
[----:B------:R-:W-:Y:S02]  /*14a0*/  LEA R220, P1, R27, R63, 0x1 ;  /* 0x0000003f1bdc7211 */ /* 0x000fe400078208ff */
[----:B------:R-:W-:Y:S02]  /*14b0*/  LEA R6, R57, R35, 0x2 ;  /* 0x0000002339067211 */ /* 0x000fe400078e10ff */
[----:B------:R-:W-:Y:S02]  /*14c0*/  LEA.HI.X.SX32 R225, R26, R65, 0x1, P0 ;  /* 0x000000411ae17211 */ /* 0x000fe400000f0eff */
[----:B------:R-:W-:Y:S01]  /*14d0*/  LEA R212, P0, R7, R63, 0x1 ;  /* 0x0000003f07d47211 */ /* 0x000fe200078008ff */
[----:B------:R-:W-:Y:S01]  /*14e0*/  IMAD R8, R57, 0x4, R6 ;  /* 0x0000000439087824 */ /* 0x000fe200078e0206 */
[----:B------:R-:W-:Y:S02]  /*14f0*/  LEA.HI.X.SX32 R221, R27, R65, 0x1, P1 ;  /* 0x000000411bdd7211 */ /* 0x000fe400008f0eff */
[----:B------:R-:W-:Y:S01]  /*1500*/  LEA R206, P1, R9, R63, 0x1 ;  /* 0x0000003f09ce7211 */ /* 0x000fe200078208ff */
[----:B------:R-:W-:Y:S01]  /*1510*/  IMAD R10, R57, 0x4, R8 ;  /* 0x00000004390a7824 */ /* 0x000fe200078e0208 */
[----:B------:R-:W-:-:S02]  /*1520*/  LEA.HI.X.SX32 R213, R7, R65, 0x1, P0 ;  /* 0x0000004107d57211 */ /* 0x000fc400000f0eff */
[----:B------:R-:W-:Y:S02]  /*1530*/  LEA R228, P2, R25, R63, 0x1 ;  /* 0x0000003f19e47211 */ /* 0x000fe400078408ff */
[----:B------:R-:W-:Y:S02]  /*1540*/  LEA R11, R57, R10, 0x2 ;  /* 0x0000000a390b7211 */ /* 0x000fe400078e10ff */
[-C--:B------:R-:W-:Y:S02]  /*1550*/  LEA.HI.X.SX32 R207, R9, R65.reuse, 0x1, P1 ;  /* 0x0000004109cf7211 */ /* 0x080fe400008f0eff */
[----:B------:R-:W-:Y:S01]  /*1560*/  LEA.HI.X.SX32 R229, R25, R65, 0x1, P2 ;  /* 0x0000004119e57211 */ /* 0x000fe200010f0eff */
[C---:B------:R-:W-:Y:S01]  /*1570*/  IMAD R12, R57.reuse, 0x4, R11 ;  /* 0x00000004390c7824 */ /* 0x040fe200078e020b */
[-C--:B------:R-:W-:Y:S02]  /*1580*/  LEA R216, P2, R28, R63.reuse, 0x1 ;  /* 0x0000003f1cd87211 */ /* 0x080fe400078408ff */
[----:B------:R-:W-:Y:S01]  /*1590*/  LEA R202, P0, R30, R63, 0x1 ;  /* 0x0000003f1eca7211 */ /* 0x000fe200078008ff */
[----:B------:R-:W-:Y:S01]  /*15a0*/  IMAD R13, R57, 0x4, R12 ;  /* 0x00000004390d7824 */ /* 0x000fe200078e020c */
[----:B------:R-:W-:-:S02]  /*15b0*/  LEA.HI.X.SX32 R217, R28, R65, 0x1, P2 ;  /* 0x000000411cd97211 */ /* 0x000fc400010f0eff */
[----:B------:R-:W-:Y:S02]  /*15c0*/  LEA R204, P2, R29, R63, 0x1 ;  /* 0x0000003f1dcc7211 */ /* 0x000fe400078408ff */
[----:B------:R-:W-:Y:S02]  /*15d0*/  LEA R17, R57, R13, 0x2 ;  /* 0x0000000d39117211 */ /* 0x000fe400078e10ff */
[----:B------:R-:W-:Y:S02]  /*15e0*/  LEA.HI.X.SX32 R203, R30, R65, 0x1, P0 ;  /* 0x000000411ecb7211 */ /* 0x000fe400000f0eff */
[-C--:B------:R-:W-:Y:S01]  /*15f0*/  LEA R196, P1, R31, R63.reuse, 0x1 ;  /* 0x0000003f1fc47211 */ /* 0x080fe200078208ff */
[----:B------:R-:W-:Y:S01]  /*1600*/  IMAD R18, R57, 0x4, R17 ;  /* 0x0000000439127824 */ /* 0x000fe200078e0211 */
[----:B------:R-:W-:Y:S02]  /*1610*/  LEA R192, P0, R16, R63, 0x1 ;  /* 0x0000003f10c07211 */ /* 0x000fe400078008ff */
[----:B------:R-:W-:Y:S01]  /*1620*/  LEA.HI.X.SX32 R205, R29, R65, 0x1, P2 ;  /* 0x000000411dcd7211 */ /* 0x000fe200010f0eff */
[----:B------:R-:W-:Y:S01]  /*1630*/  IMAD R20, R57, 0x4, R18 ;  /* 0x0000000439147824 */ /* 0x000fe200078e0212 */
[----:B------:R-:W-:-:S02]  /*1640*/  LEA R194, P2, R32, R63, 0x1 ;  /* 0x0000003f20c27211 */ /* 0x000fc400078408ff */
[-C--:B------:R-:W-:Y:S02]  /*1650*/  LEA.HI.X.SX32 R197, R31, R65.reuse, 0x1, P1 ;  /* 0x000000411fc57211 */ /* 0x080fe400008f0eff */
[----:B------:R-:W-:Y:S02]  /*1660*/  LEA R21, R57, R20, 0x2 ;  /* 0x0000001439157211 */ /* 0x000fe400078e10ff */
[----:B------:R-:W-:Y:S02]  /*1670*/  LEA.HI.X.SX32 R193, R16, R65, 0x1, P0 ;  /* 0x0000004110c17211 */ /* 0x000fe400000f0eff */
[----:B------:R-:W-:Y:S01]  /*1680*/  LEA R190, P1, R33, R63, 0x1 ;  /* 0x0000003f21be7211 */ /* 0x000fe200078208ff */
[C---:B------:R-:W-:Y:S01]  /*1690*/  IMAD R7, R57.reuse, 0x4, R21 ;  /* 0x0000000439077824 */ /* 0x040fe200078e0215 */
[----:B------:R-:W-:Y:S02]  /*16a0*/  LEA.HI.X.SX32 R195, R32, R65, 0x1, P2 ;  /* 0x0000004120c37211 */ /* 0x000fe400010f0eff */
[----:B------:R-:W-:Y:S01]  /*16b0*/  LEA R188, P2, R34, R63, 0x1 ;  /* 0x0000003f22bc7211 */ /* 0x000fe200078408ff */
[----:B------:R-:W-:Y:S01]  /*16c0*/  IMAD R9, R57, 0x4, R7 ;  /* 0x0000000439097824 */ /* 0x000fe200078e0207 */
[----:B------:R-:W-:-:S02]  /*16d0*/  LEA.HI.X.SX32 R191, R33, R65, 0x1, P1 ;  /* 0x0000004121bf7211 */ /* 0x000fc400008f0eff */
[----:B------:R-:W-:Y:S02]  /*16e0*/  LEA R184, P1, R6, R63, 0x1 ;  /* 0x0000003f06b87211 */ /* 0x000fe400078208ff */
[----:B------:R-:W-:Y:S02]  /*16f0*/  LEA R24, R57, R9, 0x2 ;  /* 0x0000000939187211 */ /* 0x000fe400078e10ff */
[----:B------:R-:W-:Y:S02]  /*1700*/  LEA.HI.X.SX32 R189, R34, R65, 0x1, P2 ;  /* 0x0000004122bd7211 */ /* 0x000fe400010f0eff */
[-C--:B------:R-:W-:Y:S01]  /*1710*/  LEA R186, P0, R35, R63.reuse, 0x1 ;  /* 0x0000003f23ba7211 */ /* 0x080fe200078008ff */
[C---:B------:R-:W-:Y:S01]  /*1720*/  IMAD R25, R57.reuse, 0x4, R24 ;  /* 0x0000000439197824 */ /* 0x040fe200078e0218 */
[----:B------:R-:W-:Y:S02]  /*1730*/  LEA R182, P2, R8, R63, 0x1 ;  /* 0x0000003f08b67211 */ /* 0x000fe400078408ff */
[-C--:B------:R-:W-:Y:S01]  /*1740*/  LEA.HI.X.SX32 R185, R6, R65.reuse, 0x1, P1 ;  /* 0x0000004106b97211 */ /* 0x080fe200008f0eff */
[----:B------:R-:W-:Y:S01]  /*1750*/  IMAD R16, R57, 0x4, R25 ;  /* 0x0000000439107824 */ /* 0x000fe200078e0219 */
[----:B------:R-:W-:-:S02]  /*1760*/  LEA.HI.X.SX32 R187, R35, R65, 0x1, P0 ;  /* 0x0000004123bb7211 */ /* 0x000fc400000f0eff */
[----:B------:R-:W-:Y:S02]  /*1770*/  LEA.HI.X.SX32 R183, R8, R65, 0x1, P2 ;  /* 0x0000004108b77211 */ /* 0x000fe400010f0eff */
[----:B------:R-:W-:Y:S02]  /*1780*/  LEA R26, R57, R16, 0x2 ;  /* 0x00000010391a7211 */ /* 0x000fe400078e10ff */
[CC--:B------:R-:W-:Y:S02]  /*1790*/  LEA R180, P0, R10.reuse, R63.reuse, 0x1 ;  /* 0x0000003f0ab47211 */ /* 0x0c0fe400078008ff */
[----:B------:R-:W-:Y:S01]  /*17a0*/  LEA R178, P1, R11, R63, 0x1 ;  /* 0x0000003f0bb27211 */ /* 0x000fe200078208ff */
[C---:B------:R-:W-:Y:S01]  /*17b0*/  IMAD R6, R57.reuse, 0x4, R26 ;  /* 0x0000000439067824 */ /* 0x040fe200078e021a */
[----:B------:R-:W-:Y:S02]  /*17c0*/  LEA.HI.X.SX32 R181, R10, R65, 0x1, P0 ;  /* 0x000000410ab57211 */ /* 0x000fe400000f0eff */
[----:B------:R-:W-:Y:S01]  /*17d0*/  LEA R176, P2, R12, R63, 0x1 ;  /* 0x0000003f0cb07211 */ /* 0x000fe200078408ff */
[----:B------:R-:W-:Y:S01]  /*17e0*/  IMAD R8, R57, 0x4, R6 ;  /* 0x0000000439087824 */ /* 0x000fe200078e0206 */
[----:B------:R-:W-:-:S02]  /*17f0*/  LEA.HI.X.SX32 R179, R11, R65, 0x1, P1 ;  /* 0x000000410bb37211 */ /* 0x000fc400008f0eff */
[----:B------:R-:W-:Y:S02]  /*1800*/  LEA.HI.X.SX32 R177, R12, R65, 0x1, P2 ;  /* 0x000000410cb17211 */ /* 0x000fe400010f0eff */
[----:B------:R-:W-:Y:S02]  /*1810*/  LEA R10, R57, R8, 0x2 ;  /* 0x00000008390a7211 */ /* 0x000fe400078e10ff */
[-C--:B------:R-:W-:Y:S02]  /*1820*/  LEA R174, P0, R13, R63.reuse, 0x1 ;  /* 0x0000003f0dae7211 */ /* 0x080fe400078008ff */
[C---:B------:R-:W-:Y:S01]  /*1830*/  LEA R170, P2, R18.reuse, R63, 0x1 ;  /* 0x0000003f12aa7211 */ /* 0x040fe200078408ff */
[----:B------:R-:W-:Y:S01]  /*1840*/  IMAD R11, R57, 0x4, R10 ;  /* 0x00000004390b7824 */ /* 0x000fe200078e020a */
[-C--:B------:R-:W-:Y:S02]  /*1850*/  LEA.HI.X.SX32 R175, R13, R65.reuse, 0x1, P0 ;  /* 0x000000410daf7211 */ /* 0x080fe400000f0eff */
[----:B------:R-:W-:Y:S01]  /*1860*/  LEA.HI.X.SX32 R171, R18, R65, 0x1, P2 ;  /* 0x0000004112ab7211 */ /* 0x000fe200010f0eff */
[----:B------:R-:W-:Y:S01]  /*1870*/  IMAD R12, R57, 0x4, R11 ;  /* 0x00000004390c7824 */ /* 0x000fe200078e020b */
[----:B------:R-:W-:-:S02]  /*1880*/  LEA R164, P2, R7, R63, 0x1 ;  /* 0x0000003f07a47211 */ /* 0x000fc400078408ff */
[-C--:B------:R-:W-:Y:S02]  /*1890*/  LEA R172, P1, R17, R63.reuse, 0x1 ;  /* 0x0000003f11ac7211 */ /* 0x080fe400078208ff */
[----:B------:R-:W-:Y:S02]  /*18a0*/  LEA R13, R57, R12, 0x2 ;  /* 0x0000000c390d7211 */ /* 0x000fe400078e10ff */
[C---:B------:R-:W-:Y:S02]  /*18b0*/  LEA R168, P0, R20.reuse, R63, 0x1 ;  /* 0x0000003f14a87211 */ /* 0x040fe400078008ff */
[-C--:B------:R-:W-:Y:S01]  /*18c0*/  LEA.HI.X.SX32 R165, R7, R65.reuse, 0x1, P2 ;  /* 0x0000004107a57211 */ /* 0x080fe200010f0eff */
[----:B------:R-:W-:Y:S01]  /*18d0*/  IMAD R7, R57, 0x4, R13 ;  /* 0x0000000439077824 */ /* 0x000fe200078e020d */
[-C--:B------:R-:W-:Y:S02]  /*18e0*/  LEA.HI.X.SX32 R173, R17, R65.reuse, 0x1, P1 ;  /* 0x0000004111ad7211 */ /* 0x080fe400008f0eff */
[----:B------:R-:W-:Y:S01]  /*18f0*/  LEA.HI.X.SX32 R169, R20, R65, 0x1, P0 ;  /* 0x0000004114a97211 */ /* 0x000fe200000f0eff */
[----:B------:R-:W-:Y:S01]  /*1900*/  IMAD R17, R57, 0x4, R7 ;  /* 0x0000000439117824 */ /* 0x000fe200078e0207 */
[----:B------:R-:W-:-:S02]  /*1910*/  LEA R162, P0, R9, R63, 0x1 ;  /* 0x0000003f09a27211 */ /* 0x000fc400078008ff */
[----:B------:R-:W-:Y:S02]  /*1920*/  LEA R156, P2, R25, R63, 0x1 ;  /* 0x0000003f199c7211 */ /* 0x000fe400078408ff */
[----:B------:R-:W-:Y:S02]  /*1930*/  LEA.HI.X.SX32 R163, R9, R65, 0x1, P0 ;  /* 0x0000004109a37211 */ /* 0x000fe400000f0eff */
[----:B------:R-:W-:Y:S02]  /*1940*/  LEA R9, R57, R17, 0x2 ;  /* 0x0000001139097211 */ /* 0x000fe400078e10ff */
[----:B------:R-:W-:Y:S02]  /*1950*/  LEA R166, P1, R21, R63, 0x1 ;  /* 0x0000003f15a67211 */ /* 0x000fe400078208ff */
[----:B------:R-:W-:Y:S01]  /*1960*/  LEA.HI.X.SX32 R157, R25, R65, 0x1, P2 ;  /* 0x00000041199d7211 */ /* 0x000fe200010f0eff */
[----:B------:R-:W-:Y:S01]  /*1970*/  IMAD R18, R57, 0x4, R9 ;  /* 0x0000000439127824 */ /* 0x000fe200078e0209 */
[----:B------:R-:W-:-:S02]  /*1980*/  LEA R150, P2, R6, R63, 0x1 ;  /* 0x0000003f06967211 */ /* 0x000fc400078408ff */
[----:B------:R-:W-:Y:S01]  /*1990*/  LEA.HI.X.SX32 R167, R21, R65, 0x1, P1 ;  /* 0x0000004115a77211 */ /* 0x000fe200008f0eff */
[----:B------:R-:W-:Y:S01]  /*19a0*/  IMAD.MOV.U32 R21, RZ, RZ, -0x800000 ;  /* 0xff800000ff157424 */ /* 0x000fe200078e00ff */
[----:B------:R-:W-:Y:S02]  /*19b0*/  LEA R160, P1, R24, R63, 0x1 ;  /* 0x0000003f18a07211 */ /* 0x000fe400078208ff */
[----:B------:R-:W-:Y:S01]  /*19c0*/  LEA.HI.X.SX32 R151, R6, R65, 0x1, P2 ;  /* 0x0000004106977211 */ /* 0x000fe200010f0eff */
[----:B------:R-:W-:Y:S01]  /*19d0*/  IMAD R6, R57, 0x4, R18 ;  /* 0x0000000439067824 */ /* 0x000fe200078e0212 */
[----:B------:R-:W-:Y:S02]  /*19e0*/  LEA R154, P0, R16, R63, 0x1 ;  /* 0x0000003f109a7211 */ /* 0x000fe400078008ff */
[----:B------:R-:W-:Y:S02]  /*19f0*/  LEA.HI.X.SX32 R161, R24, R65, 0x1, P1 ;  /* 0x0000004118a17211 */ /* 0x000fe400008f0eff */
[----:B------:R-:W-:-:S02]  /*1a00*/  LEA R152, P1, R26, R63, 0x1 ;  /* 0x0000003f1a987211 */ /* 0x000fc400078208ff */
[----:B------:R-:W-:Y:S02]  /*1a10*/  LEA.HI.X.SX32 R155, R16, R65, 0x1, P0 ;  /* 0x00000041109b7211 */ /* 0x000fe400000f0eff */
[----:B------:R-:W-:Y:S02]  /*1a20*/  LEA R148, P0, R8, R63, 0x1 ;  /* 0x0000003f08947211 */ /* 0x000fe400078008ff */
[----:B------:R-:W-:Y:S02]  /*1a30*/  LEA R16, R57, R6, 0x2 ;  /* 0x0000000639107211 */ /* 0x000fe400078e10ff */
[----:B------:R-:W-:Y:S02]  /*1a40*/  LEA.HI.X.SX32 R153, R26, R65, 0x1, P1 ;  /* 0x000000411a997211 */ /* 0x000fe400008f0eff */
[-C--:B------:R-:W-:Y:S02]  /*1a50*/  LEA R146, P1, R10, R63.reuse, 0x1 ;  /* 0x0000003f0a927211 */ /* 0x080fe400078208ff */
[----:B------:R-:W-:-:S02]  /*1a60*/  LEA R24, P2, R11, R63, 0x1 ;  /* 0x0000003f0b187211 */ /* 0x000fc400078408ff */
[-C--:B------:R-:W-:Y:S01]  /*1a70*/  LEA.HI.X.SX32 R149, R8, R65.reuse, 0x1, P0 ;  /* 0x0000004108957211 */ /* 0x080fe200000f0eff */
[----:B------:R-:W-:Y:S01]  /*1a80*/  IMAD R8, R57, 0x4, R16 ;  /* 0x0000000439087824 */ /* 0x000fe200078e0210 */
[-C--:B------:R-:W-:Y:S02]  /*1a90*/  LEA.HI.X.SX32 R147, R10, R65.reuse, 0x1, P1 ;  /* 0x000000410a937211 */ /* 0x080fe400008f0eff */
[----:B------:R-:W-:Y:S01]  /*1aa0*/  LEA.HI.X.SX32 R25, R11, R65, 0x1, P2 ;  /* 0x000000410b197211 */ /* 0x000fe200010f0eff */
[----:B------:R-:W-:Y:S01]  /*1ab0*/  IMAD R10, R57, 0x4, R8 ;  /* 0x00000004390a7824 */ /* 0x000fe200078e0208 */
[-C--:B------:R-:W-:Y:S02]  /*1ac0*/  LEA R30, P2, R7, R63.reuse, 0x1 ;  /* 0x0000003f071e7211 */ /* 0x080fe400078408ff */
[----:B------:R-:W-:Y:S02]  /*1ad0*/  LEA R28, P1, R13, R63, 0x1 ;  /* 0x0000003f0d1c7211 */ /* 0x000fe400078208ff */
[----:B------:R-:W-:-:S02]  /*1ae0*/  LEA.HI.X.SX32 R31, R7, R65, 0x1, P2 ;  /* 0x00000041071f7211 */ /* 0x000fc400010f0eff */
[----:B------:R-:W-:Y:S02]  /*1af0*/  LEA R7, R57, R10, 0x2 ;  /* 0x0000000a39077211 */ /* 0x000fe400078e10ff */
[----:B------:R-:W-:Y:S01]  /*1b00*/  LEA.HI.X.SX32 R29, R13, R65, 0x1, P1 ;  /* 0x000000410d1d7211 */ /* 0x000fe200008f0eff */
[----:B------:R-:W-:Y:S01]  /*1b10*/  IMAD.MOV.U32 R13, RZ, RZ, 0x3f800000 ;  /* 0x3f800000ff0d7424 */ /* 0x000fe200078e00ff */
[CC--:B------:R-:W-:Y:S01]  /*1b20*/  LEA R26, P0, R12.reuse, R63.reuse, 0x1 ;  /* 0x0000003f0c1a7211 */ /* 0x0c0fe200078008ff */
[----:B------:R-:W-:Y:S01]  /*1b30*/  IMAD R11, R57, 0x4, R7 ;  /* 0x00000004390b7824 */ /* 0x000fe200078e0207 */
[C---:B------:R-:W-:Y:S02]  /*1b40*/  LEA R34, P1, R9.reuse, R63, 0x1 ;  /* 0x0000003f09227211 */ /* 0x040fe400078208ff */
[-C--:B------:R-:W-:Y:S02]  /*1b50*/  LEA.HI.X.SX32 R27, R12, R65.reuse, 0x1, P0 ;  /* 0x000000410c1b7211 */ /* 0x080fe400000f0eff */
[----:B------:R-:W-:Y:S01]  /*1b60*/  LEA.HI.X.SX32 R35, R9, R65, 0x1, P1 ;  /* 0x0000004109237211 */ /* 0x000fe200008f0eff */
[----:B------:R-:W-:Y:S01]  /*1b70*/  IMAD R9, R57, 0x4, R11 ;  /* 0x0000000439097824 */ /* 0x000fe200078e020b */
[----:B------:R-:W-:-:S02]  /*1b80*/  LEA R32, P0, R17, R63, 0x1 ;  /* 0x0000003f11207211 */ /* 0x000fc400078008ff */
[----:B------:R-:W-:Y:S02]  /*1b90*/  LEA R36, P2, R18, R63, 0x1 ;  /* 0x0000003f12247211 */ /* 0x000fe400078408ff */
[----:B------:R-:W-:Y:S02]  /*1ba0*/  LEA.HI.X.SX32 R33, R17, R65, 0x1, P0 ;  /* 0x0000004111217211 */ /* 0x000fe400000f0eff */
[----:B-1----:R-:W-:Y:S02]  /*1bb0*/  LEA R38, P0, R6, R63, 0x1 ;  /* 0x0000003f06267211 */ /* 0x002fe400078008ff */
[----:B------:R-:W-:Y:S02]  /*1bc0*/  LEA R12, R57, R9, 0x2 ;  /* 0x00000009390c7211 */ /* 0x000fe400078e10ff */
[----:B------:R-:W-:Y:S02]  /*1bd0*/  LEA.HI.X.SX32 R37, R18, R65, 0x1, P2 ;  /* 0x0000004112257211 */ /* 0x000fe400010f0eff */
[----:B------:R-:W-:-:S02]  /*1be0*/  LEA R40, P1, R16, R63, 0x1 ;  /* 0x0000003f10287211 */ /* 0x000fc400078208ff */
[----:B------:R-:W-:Y:S02]  /*1bf0*/  LEA R42, P2, R8, R63, 0x1 ;  /* 0x0000003f082a7211 */ /* 0x000fe400078408ff */
[-C--:B------:R-:W-:Y:S01]  /*1c00*/  LEA.HI.X.SX32 R39, R6, R65.reuse, 0x1, P0 ;  /* 0x0000004106277211 */ /* 0x080fe200000f0eff */
[C---:B------:R-:W-:Y:S01]  /*1c10*/  IMAD R6, R57.reuse, 0x4, R12 ;  /* 0x0000000439067824 */ /* 0x040fe200078e020c */
[-C--:B------:R-:W-:Y:S02]  /*1c20*/  LEA.HI.X.SX32 R41, R16, R65.reuse, 0x1, P1 ;  /* 0x0000004110297211 */ /* 0x080fe400008f0eff */
[----:B------:R-:W-:Y:S01]  /*1c30*/  LEA.HI.X.SX32 R43, R8, R65, 0x1, P2 ;  /* 0x00000041082b7211 */ /* 0x000fe200010f0eff */
[----:B------:R-:W-:Y:S01]  /*1c40*/  IMAD R8, R57, 0x4, R6 ;  /* 0x0000000439087824 */ /* 0x000fe200078e0206 */
[-C--:B------:R-:W-:Y:S01]  /*1c50*/  LEA R46, P1, R7, R63.reuse, 0x1 ;  /* 0x0000003f072e7211 */ /* 0x080fe200078208ff */
[----:B------:R-:W-:Y:S01]  /*1c60*/  CS2R R16, SRZ ;  /* 0x0000000000107805 */ /* 0x000fe2000001ff00 */
[----:B------:R-:W-:-:S02]  /*1c70*/  LEA R44, P0, R10, R63, 0x1 ;  /* 0x0000003f0a2c7211 */ /* 0x000fc400078008ff */
[----:B------:R-:W-:Y:S02]  /*1c80*/  LEA R48, P2, R11, R63, 0x1 ;  /* 0x0000003f0b307211 */ /* 0x000fe400078408ff */
[-C--:B------:R-:W-:Y:S02]  /*1c90*/  LEA.HI.X.SX32 R47, R7, R65.reuse, 0x1, P1 ;  /* 0x00000041072f7211 */ /* 0x080fe400008f0eff */
[----:B------:R-:W-:Y:S02]  /*1ca0*/  LEA R7, R57, R8, 0x2 ;  /* 0x0000000839077211 */ /* 0x000fe400078e10ff */
[-C--:B------:R-:W-:Y:S02]  /*1cb0*/  LEA.HI.X.SX32 R45, R10, R65.reuse, 0x1, P0 ;  /* 0x000000410a2d7211 */ /* 0x080fe400000f0eff */
[----:B------:R-:W-:Y:S01]  /*1cc0*/  LEA.HI.X.SX32 R49, R11, R65, 0x1, P2 ;  /* 0x000000410b317211 */ /* 0x000fe200010f0eff */
[----:B------:R-:W-:Y:S01]  /*1cd0*/  IMAD R10, R57, 0x4, R7 ;  /* 0x00000004390a7824 */ /* 0x000fe200078e0207 */
[----:B------:R-:W-:-:S02]  /*1ce0*/  LEA R50, P0, R9, R63, 0x1 ;  /* 0x0000003f09327211 */ /* 0x000fc400078008ff */
[C---:B------:R-:W-:Y:S02]  /*1cf0*/  LEA R54, P2, R6.reuse, R63, 0x1 ;  /* 0x0000003f06367211 */ /* 0x040fe400078408ff */
[-C--:B------:R-:W-:Y:S02]  /*1d00*/  LEA.HI.X.SX32 R51, R9, R65.reuse, 0x1, P0 ;  /* 0x0000004109337211 */ /* 0x080fe400000f0eff */
[----:B------:R-:W-:Y:S01]  /*1d10*/  LEA.HI.X.SX32 R55, R6, R65, 0x1, P2 ;  /* 0x0000004106377211 */ /* 0x000fe200010f0eff */
[----:B------:R-:W-:Y:S01]  /*1d20*/  IMAD R6, R57, 0x4, R10 ;  /* 0x0000000439067824 */ /* 0x000fe200078e020a */
[----:B------:R-:W-:Y:S02]  /*1d30*/  MOV R9, c[0x0][0x1a4] ;  /* 0x0000690000097a02 */ /* 0x000fe40000000f00 */
[-C--:B------:R-:W-:Y:S02]  /*1d40*/  LEA R52, P1, R12, R63.reuse, 0x1 ;  /* 0x0000003f0c347211 */ /* 0x080fe400078208ff */
[----:B------:R-:W-:Y:S01]  /*1d50*/  LEA R62, P3, R6, R63, 0x1 ;  /* 0x0000003f063e7211 */ /* 0x000fe200078608ff */
[C---:B------:R-:W-:Y:S01]  /*1d60*/  IMAD R199, R9.reuse, 0x42, RZ ;  /* 0x0000004209c77824 */ /* 0x040fe200078e02ff */
[----:B------:R-:W-:Y:S01]  /*1d70*/  LEA.HI.X.SX32 R53, R12, R65, 0x1, P1 ;  /* 0x000000410c357211 */ /* 0x000fe200008f0eff */
[C---:B------:R-:W-:Y:S01]  /*1d80*/  IMAD R139, R9.reuse, 0x21, RZ ;  /* 0x00000021098b7824 */ /* 0x040fe200078e02ff */
[-C--:B------:R-:W-:Y:S01]  /*1d90*/  LEA R56, P0, R8, R63.reuse, 0x1 ;  /* 0x0000003f08387211 */ /* 0x080fe200078008ff */
[----:B------:R-:W-:Y:S01]  /*1da0*/  IMAD R135, R9, 0x22, RZ ;  /* 0x0000002209877824 */ /* 0x000fe200078e02ff */
[-C--:B------:R-:W-:Y:S01]  /*1db0*/  LEA R58, P1, R7, R63.reuse, 0x1 ;  /* 0x0000003f073a7211 */ /* 0x080fe200078208ff */
[C---:B------:R-:W-:Y:S01]  /*1dc0*/  IMAD R159, R9.reuse, 0x44, RZ ;  /* 0x00000044099f7824 */ /* 0x040fe200078e02ff */
[----:B------:R-:W-:Y:S01]  /*1dd0*/  LEA R60, P2, R10, R63, 0x1 ;  /* 0x0000003f0a3c7211 */ /* 0x000fe200078408ff */
[C---:B------:R-:W-:Y:S01]  /*1de0*/  IMAD R141, R9.reuse, 0x48, RZ ;  /* 0x00000048098d7824 */ /* 0x040fe200078e02ff */
[----:B------:R-:W-:Y:S01]  /*1df0*/  LEA.HI.X.SX32 R63, R6, R65, 0x1, P3 ;  /* 0x00000041063f7211 */ /* 0x000fe200018f0eff */
[----:B------:R-:W-:Y:S01]  /*1e00*/  IMAD R145, R9, 0x46, RZ ;  /* 0x0000004609917824 */ /* 0x000fe200078e02ff */
[-C--:B0-----:R-:W-:Y:S01]  /*1e10*/  IADD3 R250, P3, R199, R22.reuse, RZ ;  /* 0x00000016c7fa7210 */ /* 0x081fe20007f7e0ff */
[----:B------:R-:W-:Y:S01]  /*1e20*/  IMAD R137, R9, 0x11, RZ ;  /* 0x0000001109897824 */ /* 0x000fe200078e02ff */
[----:B--2---:R-:W-:Y:S01]  /*1e30*/  LOP3.LUT R2, R15, 0x10, RZ, 0x3c, !PT ;  /* 0x000000100f027812 */ /* 0x004fe200078e3cff */
[----:B------:R-:W-:Y:S01]  /*1e40*/  IMAD R138, R9, 0x4a, RZ ;  /* 0x0000004a098a7824 */ /* 0x000fe200078e02ff */
[----:B------:R-:W-:Y:S01]  /*1e50*/  LEA.HI.X.SX32 R251, R139, R23, 0x1, P3 ;  /* 0x000000178bfb7211 */ /* 0x000fe200018f0eff */
[----:B------:R-:W-:Y:S01]  /*1e60*/  IMAD R133, R9, 0x23, RZ ;  /* 0x0000002309857824 */ /* 0x000fe200078e02ff */
[----:B------:R-:W-:Y:S01]  /*1e70*/  LOP3.LUT R4, R15, 0x20, RZ, 0x3c, !PT ;  /* 0x000000200f047812 */ /* 0x000fe200078e3cff */
[----:B------:R-:W-:Y:S01]  /*1e80*/  IMAD R129, R9, 0x12, RZ ;  /* 0x0000001209817824 */ /* 0x000fe200078e02ff */
[----:B------:R-:W-:Y:S01]  /*1e90*/  IADD3 R246, P6, R135, R22, RZ ;  /* 0x0000001687f67210 */ /* 0x000fe20007fde0ff */
[----:B------:R0:W-:Y:S01]  /*1ea0*/  STL.64 [R1+0x118], R250 ;  /* 0x000118fa01007387 */ /* 0x0001e20000100a00 */
[----:B------:R-:W-:Y:S01]  /*1eb0*/  LEA.HI.X.SX32 R61, R10, R65, 0x1, P2 ;  /* 0x000000410a3d7211 */ /* 0x000fe200010f0eff */
[----:B------:R-:W-:Y:S01]  /*1ec0*/  IMAD R130, R9, 0x9, RZ ;  /* 0x0000000909827824 */ /* 0x000fe200078e02ff */
[----:B------:R-:W-:-:S02]  /*1ed0*/  LOP3.LUT R2, R15, 0x40, RZ, 0x3c, !PT ;  /* 0x000000400f027812 */ /* 0x000fc400078e3cff */
[C---:B------:R-:W-:Y:S01]  /*1ee0*/  LOP3.LUT R3, R15.reuse, 0x30, RZ, 0x3c, !PT ;  /* 0x000000300f037812 */ /* 0x040fe200078e3cff */
[----:B------:R-:W-:Y:S01]  /*1ef0*/  IMAD.MOV.U32 R139, RZ, RZ, R249 ;  /* 0x000000ffff8b7224 */ /* 0x000fe200078e00f9 */
[----:B------:R-:W-:Y:S01]  /*1f00*/  LOP3.LUT R4, R15, 0x50, RZ, 0x3c, !PT ;  /* 0x000000500f047812 */ /* 0x000fe200078e3cff */
[----:B------:R-:W-:Y:S01]  /*1f10*/  IMAD R127, R9, 0x24, RZ ;  /* 0x00000024097f7824 */ /* 0x000fe200078e02ff */
[----:B------:R-:W-:Y:S01]  /*1f20*/  LOP3.LUT R2, R15, 0x70, RZ, 0x3c, !PT ;  /* 0x000000700f027812 */ /* 0x000fe200078e3cff */
[----:B------:R-:W-:Y:S01]  /*1f30*/  IMAD R132, R9, 0x4c, RZ ;  /* 0x0000004c09847824 */ /* 0x000fe200078e02ff */
[-C--:B------:R-:W-:Y:S01]  /*1f40*/  IADD3 R4, P4, R159, R22.reuse, RZ ;  /* 0x000000169f047210 */ /* 0x080fe20007f9e0ff */
[----:B0-----:R-:W2:Y:S01]  /*1f50*/  LDL.LU R251, [R1+0x250] ;  /* 0x0002500001fb7983 */ /* 0x001ea20000300800 */
[-C--:B------:R-:W-:Y:S01]  /*1f60*/  IADD3 R248, P2, R141, R22.reuse, RZ ;  /* 0x000000168df87210 */ /* 0x080fe20007f5e0ff */
[----:B------:R-:W-:Y:S01]  /*1f70*/  IMAD R131, R9, 0x4e, RZ ;  /* 0x0000004e09837824 */ /* 0x000fe200078e02ff */
[-C--:B------:R-:W-:Y:S01]  /*1f80*/  IADD3 R2, P5, R145, R22.reuse, RZ ;  /* 0x0000001691027210 */ /* 0x080fe20007fbe0ff */
[----:B------:R-:W-:Y:S01]  /*1f90*/  IMAD R122, R9, 0x26, RZ ;  /* 0x00000026097a7824 */ /* 0x000fe200078e02ff */
[-C--:B------:R-:W-:Y:S01]  /*1fa0*/  LEA.HI.X.SX32 R247, R137, R23.reuse, 0x1, P6 ;  /* 0x0000001789f77211 */ /* 0x080fe200030f0eff */
[----:B------:R-:W-:Y:S01]  /*1fb0*/  IMAD R126, R9, 0x50, RZ ;  /* 0x00000050097e7824 */ /* 0x000fe200078e02ff */
[----:B------:R-:W-:Y:S01]  /*1fc0*/  IADD3 R250, P3, R138, R22, RZ ;  /* 0x000000168afa7210 */ /* 0x000fe20007f7e0ff */
[----:B------:R0:W-:Y:S01]  /*1fd0*/  STL [R1+0x100], R248 ;  /* 0x000100f801007387 */ /* 0x0001e20000100800 */
[----:B------:R-:W-:Y:S01]  /*1fe0*/  LOP3.LUT R3, R15, 0x60, RZ, 0x3c, !PT ;  /* 0x000000600f037812 */ /* 0x000fe200078e3cff */
[----:B------:R-:W-:Y:S01]  /*1ff0*/  IMAD R124, R9, 0x25, RZ ;  /* 0x00000025097c7824 */ /* 0x000fe200078e02ff */
[-C--:B------:R-:W-:Y:S01]  /*2000*/  LEA.HI.X.SX32 R5, R135, R23.reuse, 0x1, P4 ;  /* 0x0000001787057211 */ /* 0x080fe200020f0eff */
[C---:B------:R-:W-:Y:S01]  /*2010*/  IMAD R123, R9.reuse, 0x13, RZ ;  /* 0x00000013097b7824 */ /* 0x040fe200078e02ff */
[----:B------:R-:W-:Y:S01]  /*2020*/  MOV R138, R248 ;  /* 0x000000f8008a7202 */ /* 0x000fe20000000f00 */
[----:B------:R-:W-:Y:S01]  /*2030*/  IMAD R120, R9, 0x27, RZ ;  /* 0x0000002709787824 */ /* 0x000fe200078e02ff */
[----:B------:R-:W-:Y:S01]  /*2040*/  LEA.HI.X.SX32 R3, R133, R23, 0x1, P5 ;  /* 0x0000001785037211 */ /* 0x000fe200028f0eff */
[----:B------:R-:W-:Y:S01]  /*2050*/  IMAD R115, R9, 0xa, RZ ;  /* 0x0000000a09737824 */ /* 0x000fe200078e02ff */
[----:B------:R-:W-:Y:S01]  /*2060*/  LEA.HI.X.SX32 R57, R8, R65, 0x1, P0 ;  /* 0x0000004108397211 */ /* 0x000fe200000f0eff */
[----:B0-----:R0:W5:Y:S01]  /*2070*/  LDL.LU.64 R248, [R1+0x248] ;  /* 0x0002480001f87983 */ /* 0x0011620000300a00 */
[----:B------:R-:W-:Y:S01]  /*2080*/  LEA.HI.X.SX32 R139, R127, R23, 0x1, P2 ;  /* 0x000000177f8b7211 */ /* 0x000fe200010f0eff */
[----:B------:R-:W-:Y:S01]  /*2090*/  IMAD R112, R9, 0x28, RZ ;  /* 0x0000002809707824 */ /* 0x000fe200078e02ff */
[----:B------:R-:W-:Y:S01]  /*20a0*/  LEA.HI.X.SX32 R59, R7, R65, 0x1, P1 ;  /* 0x00000041073b7211 */ /* 0x000fe200008f0eff */
[----:B------:R-:W-:Y:S01]  /*20b0*/  STL.64 [R1+0x198], R246 ;  /* 0x000198f601007387 */ /* 0x000fe20000100a00 */
[C---:B------:R-:W-:Y:S01]  /*20c0*/  IMAD R118, R9.reuse, 0x5, RZ ;  /* 0x0000000509767824 */ /* 0x040fe200078e02ff */
[C---:B------:R-:W-:Y:S01]  /*20d0*/  SHF.L.U32 R239, R9.reuse, 0x3, RZ ;  /* 0x0000000309ef7819 */ /* 0x040fe200000006ff */
[C---:B------:R-:W-:Y:S01]  /*20e0*/  IMAD R114, R9.reuse, 0x14, RZ ;  /* 0x0000001409727824 */ /* 0x040fe200078e02ff */
[----:B------:R-:W-:Y:S01]  /*20f0*/  STL [R1+0xf8], R250 ;  /* 0x0000f8fa01007387 */ /* 0x000fe20000100800 */
[C---:B------:R-:W-:Y:S01]  /*2100*/  IMAD R106, R9.reuse, 0x2a, RZ ;  /* 0x0000002a096a7824 */ /* 0x040fe200078e02ff */
[----:B------:R-:W-:Y:S01]  /*2110*/  MOV R20, 0xff800000 ;  /* 0xff80000000147802 */ /* 0x000fe20000000f00 */
[C---:B------:R-:W-:Y:S01]  /*2120*/  IMAD R125, R9.reuse, 0x52, RZ ;  /* 0x00000052097d7824 */ /* 0x040fe200078e02ff */
[----:B------:R-:W-:Y:S01]  /*2130*/  STL.64 [R1+0x110], R4 ;  /* 0x0001100401007387 */ /* 0x000fe20000100a00 */
[C---:B------:R-:W-:Y:S01]  /*2140*/  IMAD R108, R9.reuse, 0x15, RZ ;  /* 0x00000015096c7824 */ /* 0x040fe200078e02ff */
[----:B------:R-:W-:Y:S01]  /*2150*/  MOV R18, RZ ;  /* 0x000000ff00127202 */ /* 0x000fe20000000f00 */
[C---:B------:R-:W-:Y:S01]  /*2160*/  IMAD R117, R9.reuse, 0x54, RZ ;  /* 0x0000005409757824 */ /* 0x040fe200078e02ff */
[----:B------:R1:W-:Y:S01]  /*2170*/  STL.64 [R1+0x108], R2 ;  /* 0x0001080201007387 */ /* 0x0003e20000100a00 */
[C---:B------:R-:W-:Y:S01]  /*2180*/  IMAD R99, R9.reuse, 0x16, RZ ;  /* 0x0000001609637824 */ /* 0x040fe200078e02ff */
[----:B------:R-:W-:Y:S01]  /*2190*/  MOV R6, 0x3f800000 ;  /* 0x3f80000000067802 */ /* 0x000fe20000000f00 */
[----:B------:R-:W-:-:S02]  /*21a0*/  IMAD R109, R9, 0x29, RZ ;  /* 0x00000029096d7824 */ /* 0x000fc400078e02ff */
[C---:B------:R-:W-:Y:S02]  /*21b0*/  IMAD R101, R9.reuse, 0xb, RZ ;  /* 0x0000000b09657824 */ /* 0x040fe400078e02ff */
[C---:B------:R-:W-:Y:S02]  /*21c0*/  IMAD R96, R9.reuse, 0x2c, RZ ;  /* 0x0000002c09607824 */ /* 0x040fe400078e02ff */
[C---:B------:R-:W-:Y:S02]  /*21d0*/  IMAD R116, R9.reuse, 0x56, RZ ;  /* 0x0000005609747824 */ /* 0x040fe400078e02ff */
[----:B------:R-:W-:Y:S01]  /*21e0*/  IMAD R111, R9, 0x58, RZ ;  /* 0x00000058096f7824 */ /* 0x000fe200078e02ff */
[----:B-1----:R-:W3:Y:S01]  /*21f0*/  LDL.LU R3, [R1+0x240] ;  /* 0x0002400001037983 */ /* 0x002ee20000300800 */
[-C--:B------:R-:W-:Y:S01]  /*2200*/  IADD3 R246, P6, R129, R22.reuse, RZ ;  /* 0x0000001681f67210 */ /* 0x080fe20007fde0ff */
[----:B------:R-:W-:Y:S01]  /*2210*/  IMAD R102, R9, 0x5e, RZ ;  /* 0x0000005e09667824 */ /* 0x000fe200078e02ff */
[-C--:B------:R-:W-:Y:S01]  /*2220*/  IADD3 R4, P4, R127, R22.reuse, RZ ;  /* 0x000000167f047210 */ /* 0x080fe20007f9e0ff */
[C---:B------:R-:W-:Y:S01]  /*2230*/  IMAD R77, R9.reuse, 0x2e, RZ ;  /* 0x0000002e094d7824 */ /* 0x040fe200078e02ff */
[-C--:B------:R-:W-:Y:S01]  /*2240*/  LEA.HI.X.SX32 R247, R130, R23.reuse, 0x1, P6 ;  /* 0x0000001782f77211 */ /* 0x080fe200030f0eff */
[----:B------:R-:W-:Y:S01]  /*2250*/  IMAD R104, R9, 0x2b, RZ ;  /* 0x0000002b09687824 */ /* 0x000fe200078e02ff */
[----:B------:R-:W-:Y:S01]  /*2260*/  IADD3 R2, P5, R132, R22, RZ ;  /* 0x0000001684027210 */ /* 0x000fe20007fbe0ff */
[----:B------:R-:W-:Y:S01]  /*2270*/  IMAD.MOV.U32 R132, RZ, RZ, R250 ;  /* 0x000000ffff847224 */ /* 0x000fe200078e00fa */
[----:B------:R-:W-:Y:S01]  /*2280*/  LEA.HI.X.SX32 R5, R129, R23, 0x1, P4 ;  /* 0x0000001781057211 */ /* 0x000fe200020f0eff */
[----:B------:R-:W-:-:S02]  /*2290*/  IMAD R110, R9, 0x5a, RZ ;  /* 0x0000005a096e7824 */ /* 0x000fc400078e02ff */
[C---:B------:R-:W-:Y:S02]  /*22a0*/  IMAD R103, R9.reuse, 0x5c, RZ ;  /* 0x0000005c09677824 */ /* 0x040fe400078e02ff */
[C---:B------:R-:W-:Y:S02]  /*22b0*/  IMAD R98, R9.reuse, 0x17, RZ ;  /* 0x0000001709627824 */ /* 0x040fe400078e02ff */
[C---:B------:R-:W-:Y:S02]  /*22c0*/  IMAD R71, R9.reuse, 0x6, RZ ;  /* 0x0000000609477824 */ /* 0x040fe400078e02ff */
[C---:B------:R-:W-:Y:S02]  /*22d0*/  IMAD R79, R9.reuse, 0x2d, RZ ;  /* 0x0000002d094f7824 */ /* 0x040fe400078e02ff */
[C---:B------:R-:W-:Y:S02]  /*22e0*/  IMAD R107, R9.reuse, 0x3, RZ ;  /* 0x00000003096b7824 */ /* 0x040fe400078e02ff */
        /* <DEDUP_REMOVED lines=41> */
[C---:B------:R-:W-:Y:S02]  /*2580*/  IMAD.SHL.U32 R78, R9.reuse, 0x2, RZ ;  /* 0x00000002094e7824 */ /* 0x040fe400078e00ff */
[----:B------:R-:W-:-:S02]  /*2590*/  IMAD R230, R9, 0x1f, RZ ;  /* 0x0000001f09e67824 */ /* 0x000fc400078e02ff */
[C---:B------:R-:W-:Y:S02]  /*25a0*/  IMAD R227, R9.reuse, 0x3d, RZ ;  /* 0x0000003d09e37824 */ /* 0x040fe400078e02ff */
[C---:B------:R-:W-:Y:S02]  /*25b0*/  IMAD.SHL.U32 R242, R9.reuse, 0x4, RZ ;  /* 0x0000000409f27824 */ /* 0x040fe400078e00ff */
[C---:B------:R-:W-:Y:S02]  /*25c0*/  IMAD R231, R9.reuse, 0x7e, RZ ;  /* 0x0000007e09e77824 */ /* 0x040fe400078e02ff */
[C---:B------:R-:W-:Y:S02]  /*25d0*/  IMAD.SHL.U32 R238, R9.reuse, 0x10, RZ ;  /* 0x0000001009ee7824 */ /* 0x040fe400078e00ff */
[C---:B------:R-:W-:Y:S02]  /*25e0*/  IMAD.SHL.U32 R235, R9.reuse, 0x20, RZ ;  /* 0x0000002009eb7824 */ /* 0x040fe400078e00ff */
[C---:B------:R-:W-:Y:S01]  /*25f0*/  IMAD R234, R9.reuse, 0x3f, RZ ;  /* 0x0000003f09ea7824 */ /* 0x040fe200078e02ff */
[----:B--2---:R-:W-:Y:S01]  /*2600*/  MOV R133, R251 ;  /* 0x000000fb00857202 */ /* 0x004fe20000000f00 */
[----:B------:R-:W-:Y:S01]  /*2610*/  IMAD R65, R9, 0x30, RZ ;  /* 0x0000003009417824 */ /* 0x000fe200078e02ff */
[----:B------:R0:W5:Y:S01]  /*2620*/  LDL.LU.64 R250, [R1+0x238] ;  /* 0x0002380001fa7983 */ /* 0x0001620000300a00 */
[----:B------:R-:W-:Y:S01]  /*2630*/  IMAD.MOV.U32 R130, RZ, RZ, R2 ;  /* 0x000000ffff827224 */ /* 0x000fe200078e0002 */
[-C--:B------:R-:W-:Y:S01]  /*2640*/  IADD3 R138, P2, R126, R22.reuse, RZ ;  /* 0x000000167e8a7210 */ /* 0x080fe20007f5e0ff */
[----:B------:R-:W-:Y:S01]  /*2650*/  IMAD.MOV.U32 R8, RZ, RZ, 0x3f800000 ;  /* 0x3f800000ff087424 */ /* 0x000fe200078e00ff */
[----:B------:R1:W-:Y:S01]  /*2660*/  STL.64 [R1+0x1d8], R246 ;  /* 0x0001d8f601007387 */ /* 0x0003e20000100a00 */
[C---:B------:R-:W-:Y:S01]  /*2670*/  LOP3.LUT P0, RZ, R243.reuse, 0x7, RZ, 0xc0, !PT ;  /* 0x00000007f3ff7812 */ /* 0x040fe2000780c0ff */
[----:B------:R-:W-:Y:S01]  /*2680*/  IMAD.MOV.U32 R7, RZ, RZ, 0x3f800000 ;  /* 0x3f800000ff077424 */ /* 0x000fe200078e00ff */
[----:B------:R-:W-:Y:S01]  /*2690*/  LOP3.LUT P1, RZ, R243, 0x3, RZ, 0xc0, !PT ;  /* 0x00000003f3ff7812 */ /* 0x000fe2000782c0ff */
[----:B------:R2:W-:Y:S01]  /*26a0*/  STL [R1+0xf0], R2 ;  /* 0x0000f00201007387 */ /* 0x0005e20000100800 */
[----:B-1----:R-:W-:Y:S01]  /*26b0*/  IADD3 R246, P6, R131, R22, RZ ;  /* 0x0000001683f67210 */ /* 0x002fe20007fde0ff */
[----:B---3--:R-:W-:-:S02]  /*26c0*/  IMAD.MOV.U32 R131, RZ, RZ, R3 ;  /* 0x000000ffff837224 */ /* 0x008fc400078e0003 */
[----:B--2---:R-:W2:Y:S04]  /*26d0*/  LDL.LU.64 R2, [R1+0x230] ;  /* 0x0002300001027983 */ /* 0x004ea80000300a00 */
[----:B------:R1:W-:Y:S04]  /*26e0*/  STL.64 [R1+0x190], R4 ;  /* 0x0001900401007387 */ /* 0x0003e80000100a00 */
[----:B-1----:R-:W3:Y:S01]  /*26f0*/  LDL.LU R5, [R1+0x228] ;  /* 0x0002280001057983 */ /* 0x002ee20000300800 */
[----:B------:R-:W-:-:S03]  /*2700*/  IADD3 R4, P4, R122, R22, RZ ;  /* 0x000000167a047210 */ /* 0x000fc60007f9e0ff */
[----:B------:R1:W-:Y:S01]  /*2710*/  STL [R1+0x104], R139 ;  /* 0x0001048b01007387 */ /* 0x0003e20000100800 */
[----:B------:R-:W-:-:S03]  /*2720*/  MOV R126, R4 ;  /* 0x00000004007e7202 */ /* 0x000fc60000000f00 */
[----:B------:R4:W-:Y:S01]  /*2730*/  STL [R1+0x188], R4 ;  /* 0x0001880401007387 */ /* 0x0009e20000100800 */
[-C--:B------:R-:W-:Y:S02]  /*2740*/  LEA.HI.X.SX32 R133, R124, R23.reuse, 0x1, P3 ;  /* 0x000000177c857211 */ /* 0x080fe400018f0eff */
[-C--:B------:R-:W-:Y:S02]  /*2750*/  LEA.HI.X.SX32 R131, R122, R23.reuse, 0x1, P5 ;  /* 0x000000177a837211 */ /* 0x080fe400028f0eff */
[----:B------:R-:W-:Y:S02]  /*2760*/  LEA.HI.X.SX32 R247, R120, R23, 0x1, P6 ;  /* 0x0000001778f77211 */ /* 0x000fe400030f0eff */
[-C--:B------:R-:W-:Y:S02]  /*2770*/  IADD3 R122, P6, R112, R22.reuse, RZ ;  /* 0x00000016707a7210 */ /* 0x080fe40007fde0ff */
[-C--:B------:R-:W-:Y:S02]  /*2780*/  IADD3 R124, P5, R114, R22.reuse, RZ ;  /* 0x00000016727c7210 */ /* 0x080fe40007fbe0ff */
[----:B------:R-:W-:-:S02]  /*2790*/  IADD3 R132, P3, R125, R22, RZ ;  /* 0x000000167d847210 */ /* 0x000fc40007f7e0ff */
[-C--:B------:R-:W-:Y:S02]  /*27a0*/  LEA.HI.X.SX32 R125, R115, R23.reuse, 0x1, P5 ;  /* 0x00000017737d7211 */ /* 0x080fe400028f0eff */
[-C--:B-1----:R-:W-:Y:S01]  /*27b0*/  LEA.HI.X.SX32 R139, R112, R23.reuse, 0x1, P2 ;  /* 0x00000017708b7211 */ /* 0x082fe200010f0eff */
[----:B---3--:R-:W-:Y:S02]  /*27c0*/  IMAD.MOV.U32 R127, RZ, RZ, R5 ;  /* 0x000000ffff7f7224 */ /* 0x008fe400078e0005 */
[----:B----4-:R-:W3:Y:S01]  /*27d0*/  LDL.LU.64 R4, [R1+0x220] ;  /* 0x0002200001047983 */ /* 0x010ee20000300a00 */
[-C--:B------:R-:W-:Y:S02]  /*27e0*/  LEA.HI.X.SX32 R127, R123, R23.reuse, 0x1, P4 ;  /* 0x000000177b7f7211 */ /* 0x080fe400020f0eff */
[----:B------:R-:W-:Y:S01]  /*27f0*/  IADD3 R126, P4, R115, R22, RZ ;  /* 0x00000016737e7210 */ /* 0x000fe20007f9e0ff */
[----:B------:R-:W-:Y:S01]  /*2800*/  STL [R1+0xfc], R133 ;  /* 0x0000fc8501007387 */ /* 0x000fe20000100800 */
[----:B------:R-:W-:-:S03]  /*2810*/  LEA.HI.X.SX32 R123, R114, R23, 0x1, P6 ;  /* 0x00000017727b7211 */ /* 0x000fc600030f0eff */
[----:B------:R1:W-:Y:S01]  /*2820*/  STL [R1+0x18c], R127 ;  /* 0x00018c7f01007387 */ /* 0x0003e20000100800 */
[----:B------:R-:W-:-:S03]  /*2830*/  IADD3 R130, P6, R106, R22, RZ ;  /* 0x000000166a827210 */ /* 0x000fc60007fde0ff */
[----:B------:R4:W-:Y:S01]  /*2840*/  STL [R1+0xf4], R131 ;  /* 0x0000f48301007387 */ /* 0x0009e20000100800 */
[-C--:B-1----:R-:W-:Y:S02]  /*2850*/  LEA.HI.X.SX32 R127, R118, R23.reuse, 0x1, P4 ;  /* 0x00000017767f7211 */ /* 0x082fe400020f0eff */
[-C--:B------:R-:W-:Y:S02]  /*2860*/  LEA.HI.X.SX32 R133, R109, R23.reuse, 0x1, P3 ;  /* 0x000000176d857211 */ /* 0x080fe400018f0eff */
[----:B----4-:R-:W-:Y:S01]  /*2870*/  LEA.HI.X.SX32 R131, R108, R23, 0x1, P6 ;  /* 0x000000176c837211 */ /* 0x010fe200030f0eff */
[----:B------:R1:W-:Y:S01]  /*2880*/  STL.64 [R1+0x1f8], R126 ;  /* 0x0001f87e01007387 */ /* 0x0003e20000100a00 */
[----:B------:R-:W-:-:S03]  /*2890*/  IADD3 R114, P6, R99, R22, RZ ;  /* 0x0000001663727210 */ /* 0x000fc60007fde0ff */
[----:B------:R-:W-:Y:S01]  /*28a0*/  STL.64 [R1+0xe8], R246 ;  /* 0x0000e8f601007387 */ /* 0x000fe20000100a00 */
[----:B------:R-:W-:-:S03]  /*28b0*/  LEA.HI.X.SX32 R115, R101, R23, 0x1, P6 ;  /* 0x0000001765737211 */ /* 0x000fc600030f0eff */
[----:B------:R4:W-:Y:S01]  /*28c0*/  STL.64 [R1+0x1d0], R124 ;  /* 0x0001d07c01007387 */ /* 0x0009e20000100a00 */
[----:B-1----:R-:W-:-:S03]  /*28d0*/  IADD3 R126, P4, R117, R22, RZ ;  /* 0x00000016757e7210 */ /* 0x002fc60007f9e0ff */
[----:B------:R1:W-:Y:S01]  /*28e0*/  STL.64 [R1+0x180], R122 ;  /* 0x0001807a01007387 */ /* 0x0003e20000100a00 */
[----:B------:R-:W-:-:S03]  /*28f0*/  LEA.HI.X.SX32 R127, R106, R23, 0x1, P4 ;  /* 0x000000176a7f7211 */ /* 0x000fc600020f0eff */
[----:B------:R-:W-:Y:S01]  /*2900*/  STL.64 [R1+0xe0], R138 ;  /* 0x0000e08a01007387 */ /* 0x000fe20000100a00 */
[----:B------:R-:W-:-:S03]  /*2910*/  IADD3 R108, P4, R96, R22, RZ ;  /* 0x00000016606c7210 */ /* 0x000fc60007f9e0ff */
[----:B------:R-:W-:Y:S01]  /*2920*/  STL.64 [R1+0xd8], R132 ;  /* 0x0000d88401007387 */ /* 0x000fe20000100a00 */
[----:B----4-:R-:W-:-:S03]  /*2930*/  IADD3 R124, P5, R116, R22, RZ ;  /* 0x00000016747c7210 */ /* 0x010fc60007fbe0ff */
[----:B------:R-:W-:Y:S01]  /*2940*/  STL.64 [R1+0x178], R130 ;  /* 0x0001788201007387 */ /* 0x000fe20000100a00 */
[----:B-1----:R-:W-:-:S03]  /*2950*/  IADD3 R122, P2, R111, R22, RZ ;  /* 0x000000166f7a7210 */ /* 0x002fc60007f5e0ff */
[----:B------:R-:W-:Y:S01]  /*2960*/  STL.64 [R1+0xd0], R126 ;  /* 0x0000d07e01007387 */ /* 0x000fe20000100a00 */
[----:B------:R-:W-:-:S03]  /*2970*/  LEA.HI.X.SX32 R109, R99, R23, 0x1, P4 ;  /* 0x00000017636d7211 */ /* 0x000fc600020f0eff */
[----:B------:R1:W-:Y:S01]  /*2980*/  STL.64 [R1+0x1c8], R114 ;  /* 0x0001c87201007387 */ /* 0x0003e20000100a00 */
[-C--:B------:R-:W-:Y:S02]  /*2990*/  LEA.HI.X.SX32 R125, R104, R23.reuse, 0x1, P5 ;  /* 0x00000017687d7211 */ /* 0x080fe400028f0eff */
[-C--:B------:R-:W-:Y:S02]  /*29a0*/  IADD3 R116, P3, R110, R22.reuse, RZ ;  /* 0x000000166e747210 */ /* 0x080fe40007f7e0ff */
[-C--:B------:R-:W-:Y:S02]  /*29b0*/  IADD3 R110, P5, R103, R22.reuse, RZ ;  /* 0x00000016676e7210 */ /* 0x080fe40007fbe0ff */
[-C--:B------:R-:W-:Y:S02]  /*29c0*/  LEA.HI.X.SX32 R123, R96, R23.reuse, 0x1, P2 ;  /* 0x00000017607b7211 */ /* 0x080fe400010f0eff */
[-C--:B-1----:R-:W-:Y:S02]  /*29d0*/  IADD3 R114, P6, R102, R22.reuse, RZ ;  /* 0x0000001666727210 */ /* 0x082fe40007fde0ff */
[----:B------:R-:W-:Y:S01]  /*29e0*/  IADD3 R102, P4, R77, R22, RZ ;  /* 0x000000164d667210 */ /* 0x000fe20007f9e0ff */
[----:B------:R-:W-:Y:S03]  /*29f0*/  STL.64 [R1+0xc8], R124 ;  /* 0x0000c87c01007387 */ /* 0x000fe60000100a00 */
[-C--:B------:R-:W-:Y:S01]  /*2a00*/  LEA.HI.X.SX32 R103, R98, R23.reuse, 0x1, P4 ;  /* 0x0000001762677211 */ /* 0x080fe200020f0eff */
[----:B------:R-:W-:Y:S04]  /*2a10*/  STL.64 [R1+0x170], R108 ;  /* 0x0001706c01007387 */ /* 0x000fe80000100a00 */
[----:B------:R-:W-:Y:S01]  /*2a20*/  STL.64 [R1+0xc0], R122 ;  /* 0x0000c07a01007387 */ /* 0x000fe20000100a00 */
[----:B------:R-:W-:-:S03]  /*2a30*/  LEA.HI.X.SX32 R117, R79, R23, 0x1, P3 ;  /* 0x000000174f757211 */ /* 0x000fc600018f0eff */
[----:B------:R1:W-:Y:S01]  /*2a40*/  STL.64 [R1+0x168], R102 ;  /* 0x0001686601007387 */ /* 0x0003e20000100a00 */
[-C--:B------:R-:W-:Y:S02]  /*2a50*/  LEA.HI.X.SX32 R111, R77, R23.reuse, 0x1, P5 ;  /* 0x000000174d6f7211 */ /* 0x080fe400028f0eff */
[----:B------:R-:W-:Y:S01]  /*2a60*/  LEA.HI.X.SX32 R115, R105, R23, 0x1, P6 ;  /* 0x0000001769737211 */ /* 0x000fe200030f0eff */
[----:B------:R-:W-:Y:S01]  /*2a70*/  STL.64 [R1+0xb8], R116 ;  /* 0x0000b87401007387 */ /* 0x000fe20000100a00 */
[----:B-1----:R-:W-:-:S04]  /*2a80*/  IADD3 R102, P4, R71, R22, RZ ;  /* 0x0000001647667210 */ /* 0x002fc80007f9e0ff */
[----:B------:R-:W-:Y:S01]  /*2a90*/  LEA.HI.X.SX32 R103, R107, R23, 0x1, P4 ;  /* 0x000000176b677211 */ /* 0x000fe200020f0eff */
[----:B------:R1:W-:Y:S01]  /*2aa0*/  STL.64 [R1+0xb0], R110 ;  /* 0x0000b06e01007387 */ /* 0x0003e20000100a00 */
[----:B------:R-:W-:-:S03]  /*2ab0*/  IADD3 R98, P6, R67, R22, RZ ;  /* 0x0000001643627210 */ /* 0x000fc60007fde0ff */
[----:B------:R4:W-:Y:S01]  /*2ac0*/  STL.64 [R1+0x208], R102 ;  /* 0x0002086601007387 */ /* 0x0009e20000100a00 */
[CC--:B------:R-:W-:Y:S02]  /*2ad0*/  LEA.HI.X.SX32 R99, R69.reuse, R23.reuse, 0x1, P6 ;  /* 0x0000001745637211 */ /* 0x0c0fe400030f0eff */
[-C--:B-1----:R-:W-:Y:S02]  /*2ae0*/  IADD3 R110, P5, R69, R22.reuse, RZ ;  /* 0x00000016456e7210 */ /* 0x082fe40007fbe0ff */
[-C--:B----4-:R-:W-:Y:S02]  /*2af0*/  IADD3 R102, P4, R65, R22.reuse, RZ ;  /* 0x0000001641667210 */ /* 0x090fe40007f9e0ff */
[-C--:B------:R-:W-:Y:S02]  /*2b00*/  LEA.HI.X.SX32 R111, R71, R23.reuse, 0x1, P5 ;  /* 0x00000017476f7211 */ /* 0x080fe400028f0eff */
[----:B------:R-:W-:Y:S01]  /*2b10*/  LEA.HI.X.SX32 R103, R67, R23, 0x1, P4 ;  /* 0x0000001743677211 */ /* 0x000fe200020f0eff */
[----:B------:R-:W-:Y:S01]  /*2b20*/  STL.64 [R1+0xa8], R114 ;  /* 0x0000a87201007387 */ /* 0x000fe20000100a00 */
[----:B------:R-:W-:-:S03]  /*2b30*/  IADD3 R96, P3, R83, R22, RZ ;  /* 0x0000001653607210 */ /* 0x000fc60007f7e0ff */
[----:B------:R-:W-:Y:S01]  /*2b40*/  STL.64 [R1+0x1c0], R98 ;  /* 0x0001c06201007387 */ /* 0x000fe20000100a00 */
[----:B------:R-:W-:-:S03]  /*2b50*/  IADD3 R108, P2, R97, R22, RZ ;  /* 0x00000016616c7210 */ /* 0x000fc60007f5e0ff */
[----:B------:R-:W-:Y:S01]  /*2b60*/  STL.64 [R1+0x1f0], R110 ;  /* 0x0001f06e01007387 */ /* 0x000fe20000100a00 */
[----:B------:R-:W-:-:S03]  /*2b70*/  IADD3 R104, P5, R113, R22, RZ ;  /* 0x0000001671687210 */ /* 0x000fc60007fbe0ff */
[----:B------:R1:W-:Y:S01]  /*2b80*/  STL.64 [R1+0x160], R102 ;  /* 0x0001606601007387 */ /* 0x0003e20000100a00 */
[-C--:B------:R-:W-:Y:S02]  /*2b90*/  LEA.HI.X.SX32 R97, R134, R23.reuse, 0x1, P3 ;  /* 0x0000001786617211 */ /* 0x080fe400018f0eff */
[-C--:B------:R-:W-:Y:S02]  /*2ba0*/  LEA.HI.X.SX32 R109, R65, R23.reuse, 0x1, P2 ;  /* 0x00000017416d7211 */ /* 0x080fe400010f0eff */
[CC--:B------:R-:W-:Y:S02]  /*2bb0*/  LEA.HI.X.SX32 R105, R10.reuse, R23.reuse, 0x1, P5 ;  /* 0x000000170a697211 */ /* 0x0c0fe400028f0eff */
[-C--:B-1----:R-:W-:Y:S01]  /*2bc0*/  IADD3 R102, P4, R10, R22.reuse, RZ ;  /* 0x000000160a667210 */ /* 0x082fe20007f9e0ff */
[----:B------:R-:W-:Y:S03]  /*2bd0*/  STL.64 [R1+0x98], R96 ;  /* 0x0000986001007387 */ /* 0x000fe60000100a00 */
[----:B------:R-:W-:Y:S01]  /*2be0*/  LEA.HI.X.SX32 R103, R136, R23, 0x1, P4 ;  /* 0x0000001788677211 */ /* 0x000fe200020f0eff */
[----:B------:R-:W-:Y:S01]  /*2bf0*/  STL.64 [R1+0xa0], R108 ;  /* 0x0000a06c01007387 */ /* 0x000fe20000100a00 */
[----:B------:R-:W-:-:S03]  /*2c00*/  IADD3 R98, P6, R119, R22, RZ ;  /* 0x0000001677627210 */ /* 0x000fc60007fde0ff */
[----:B------:R1:W-:Y:S01]  /*2c10*/  STL.64 [R1+0x158], R102 ;  /* 0x0001586601007387 */ /* 0x0003e20000100a00 */
[----:B------:R-:W-:-:S03]  /*2c20*/  LEA.HI.X.SX32 R99, R142, R23, 0x1, P6 ;  /* 0x000000178e637211 */ /* 0x000fc600030f0eff */
[----:B------:R4:W-:Y:S01]  /*2c30*/  STL.64 [R1+0x90], R104 ;  /* 0x0000906801007387 */ /* 0x0009e20000100a00 */
[CC--:B-1----:R-:W-:Y:S02]  /*2c40*/  IADD3 R102, P4, R11.reuse, R22.reuse, RZ ;  /* 0x000000160b667210 */ /* 0x0c2fe40007f9e0ff */
[-C--:B----4-:R-:W-:Y:S02]  /*2c50*/  IADD3 R104, P5, R12, R22.reuse, RZ ;  /* 0x000000160c687210 */ /* 0x090fe40007fbe0ff */
[-C--:B------:R-:W-:Y:S02]  /*2c60*/  LEA.HI.X.SX32 R103, R144, R23.reuse, 0x1, P4 ;  /* 0x0000001790677211 */ /* 0x080fe400020f0eff */
[-C--:B------:R-:W-:Y:S01]  /*2c70*/  LEA.HI.X.SX32 R105, R11, R23.reuse, 0x1, P5 ;  /* 0x000000170b697211 */ /* 0x080fe200028f0eff */
[----:B------:R1:W-:Y:S01]  /*2c80*/  STL.64 [R1+0x88], R98 ;  /* 0x0000886201007387 */ /* 0x0003e20000100a00 */
[-C--:B------:R-:W-:Y:S02]  /*2c90*/  IADD3 R96, P3, R128, R22.reuse, RZ ;  /* 0x0000001680607210 */ /* 0x080fe40007f7e0ff */
[----:B------:R-:W-:Y:S01]  /*2ca0*/  IADD3 R106, P2, R121, R22, RZ ;  /* 0x00000016796a7210 */ /* 0x000fe20007f5e0ff */
[----:B------:R4:W-:Y:S01]  /*2cb0*/  STL.64 [R1+0x1b8], R102 ;  /* 0x0001b86601007387 */ /* 0x0009e20000100a00 */
[----:B------:R-:W-:-:S03]  /*2cc0*/  LEA.HI.X.SX32 R97, R200, R23, 0x1, P3 ;  /* 0x00000017c8617211 */ /* 0x000fc600018f0eff */
[----:B------:R0:W-:Y:S01]  /*2cd0*/  STL.64 [R1+0x150], R104 ;  /* 0x0001506801007387 */ /* 0x0001e20000100a00 */
[-C--:B------:R-:W-:Y:S02]  /*2ce0*/  LEA.HI.X.SX32 R107, R12, R23.reuse, 0x1, P2 ;  /* 0x000000170c6b7211 */ /* 0x080fe400010f0eff */
[-C--:B-1----:R-:W-:Y:S02]  /*2cf0*/  IADD3 R98, P6, R140, R22.reuse, RZ ;  /* 0x000000168c627210 */ /* 0x082fe40007fde0ff */
[-C--:B----4-:R-:W-:Y:S02]  /*2d00*/  IADD3 R102, P4, R143, R22.reuse, RZ ;  /* 0x000000168f667210 */ /* 0x090fe40007f9e0ff */
[C---:B0-----:R-:W-:Y:S02]  /*2d10*/  IADD3 R104, P5, R66.reuse, R22, RZ ;  /* 0x0000001642687210 */ /* 0x041fe40007fbe0ff */
[-C--:B------:R-:W-:Y:S02]  /*2d20*/  LEA.HI.X.SX32 R99, R66, R23.reuse, 0x1, P6 ;  /* 0x0000001742637211 */ /* 0x080fe400030f0eff */
[-C--:B------:R-:W-:Y:S01]  /*2d30*/  LEA.HI.X.SX32 R105, R201, R23.reuse, 0x1, P5 ;  /* 0x00000017c9697211 */ /* 0x080fe200028f0eff */
[----:B------:R0:W-:Y:S01]  /*2d40*/  STL.64 [R1+0x78], R96 ;  /* 0x0000786001007387 */ /* 0x0001e20000100a00 */
[----:B------:R-:W-:-:S03]  /*2d50*/  LEA.HI.X.SX32 R103, R208, R23, 0x1, P4 ;  /* 0x00000017d0677211 */ /* 0x000fc600020f0eff */
[----:B------:R-:W-:Y:S04]  /*2d60*/  STL.64 [R1+0x80], R106 ;  /* 0x0000806a01007387 */ /* 0x000fe80000100a00 */
[----:B------:R1:W-:Y:S01]  /*2d70*/  STL.64 [R1+0x148], R104 ;  /* 0x0001486801007387 */ /* 0x0003e20000100a00 */
[----:B------:R-:W-:-:S03]  /*2d80*/  IADD3 R10, P2, R158, R22, RZ ;  /* 0x000000169e0a7210 */ /* 0x000fc60007f5e0ff */
[----:B------:R4:W-:Y:S01]  /*2d90*/  STL.64 [R1+0x70], R98 ;  /* 0x0000706201007387 */ /* 0x0009e20000100a00 */
[----:B0-----:R-:W-:-:S03]  /*2da0*/  IADD3 R96, P3, R198, R22, RZ ;  /* 0x00000016c6607210 */ /* 0x001fc60007f7e0ff */
[----:B------:R0:W-:Y:S01]  /*2db0*/  STL.64 [R1+0x68], R102 ;  /* 0x0000686601007387 */ /* 0x0001e20000100a00 */
[-C--:B-1----:R-:W-:Y:S02]  /*2dc0*/  IADD3 R104, P5, R68, R22.reuse, RZ ;  /* 0x0000001644687210 */ /* 0x082fe40007fbe0ff */
[-C--:B----4-:R-:W-:Y:S02]  /*2dd0*/  IADD3 R98, P6, R70, R22.reuse, RZ ;  /* 0x0000001646627210 */ /* 0x090fe40007fde0ff */
[-C--:B------:R-:W-:Y:S02]  /*2de0*/  LEA.HI.X.SX32 R105, R210, R23.reuse, 0x1, P5 ;  /* 0x00000017d2697211 */ /* 0x080fe400028f0eff */
[-C--:B0-----:R-:W-:Y:S02]  /*2df0*/  IADD3 R102, P4, R72, R22.reuse, RZ ;  /* 0x0000001648667210 */ /* 0x081fe40007f9e0ff */
[----:B------:R-:W-:Y:S02]  /*2e00*/  LEA.HI.X.SX32 R99, R68, R23, 0x1, P6 ;  /* 0x0000001744637211 */ /* 0x000fe400030f0eff */
[----:B------:R-:W-:-:S02]  /*2e10*/  IADD3 R66, P5, R209, R22, RZ ;  /* 0x00000016d1427210 */ /* 0x000fc40007fbe0ff */
[-C--:B------:R-:W-:Y:S02]  /*2e20*/  LEA.HI.X.SX32 R103, R70, R23.reuse, 0x1, P4 ;  /* 0x0000001746677211 */ /* 0x080fe400020f0eff */
[-C--:B------:R-:W-:Y:S02]  /*2e30*/  LEA.HI.X.SX32 R11, R72, R23.reuse, 0x1, P2 ;  /* 0x00000017480b7211 */ /* 0x080fe400010f0eff */
[C---:B------:R-:W-:Y:S01]  /*2e40*/  IADD3 R68, P4, R73.reuse, R22, RZ ;  /* 0x0000001649447210 */ /* 0x040fe20007f9e0ff */
[----:B------:R0:W-:Y:S01]  /*2e50*/  STL.64 [R1+0x1b0], R98 ;  /* 0x0001b06201007387 */ /* 0x0001e20000100a00 */
[-C--:B------:R-:W-:Y:S02]  /*2e60*/  LEA.HI.X.SX32 R97, R218, R23.reuse, 0x1, P3 ;  /* 0x00000017da617211 */ /* 0x080fe400018f0eff */
[-C--:B------:R-:W-:Y:S01]  /*2e70*/  LEA.HI.X.SX32 R67, R73, R23.reuse, 0x1, P5 ;  /* 0x0000001749437211 */ /* 0x080fe200028f0eff */
[----:B------:R-:W-:Y:S01]  /*2e80*/  STL.64 [R1+0x1e8], R104 ;  /* 0x0001e86801007387 */ /* 0x000fe20000100a00 */
[----:B------:R-:W-:-:S02]  /*2e90*/  LEA.HI.X.SX32 R69, R219, R23, 0x1, P4 ;  /* 0x00000017db457211 */ /* 0x000fc400020f0eff */
[-C--:B------:R-:W-:Y:S01]  /*2ea0*/  IADD3 R70, P4, R74, R22.reuse, RZ ;  /* 0x000000164a467210 */ /* 0x080fe20007f9e0ff */
[----:B------:R1:W-:Y:S04]  /*2eb0*/  STL.64 [R1+0x60], R10 ;  /* 0x0000600a01007387 */ /* 0x0003e80000100a00 */
[----:B------:R-:W-:Y:S01]  /*2ec0*/  STL.64 [R1+0x140], R102 ;  /* 0x0001406601007387 */ /* 0x000fe20000100a00 */
[----:B0-----:R-:W-:-:S03]  /*2ed0*/  IADD3 R98, P6, R211, R22, RZ ;  /* 0x00000016d3627210 */ /* 0x001fc60007fde0ff */
[----:B------:R-:W-:Y:S01]  /*2ee0*/  STL.64 [R1+0x58], R96 ;  /* 0x0000586001007387 */ /* 0x000fe20000100a00 */
[----:B------:R-:W-:-:S03]  /*2ef0*/  LEA.HI.X.SX32 R71, R226, R23, 0x1, P4 ;  /* 0x00000017e2477211 */ /* 0x000fc600020f0eff */
[----:B------:R0:W-:Y:S01]  /*2f00*/  STL.64 [R1+0x50], R66 ;  /* 0x0000504201007387 */ /* 0x0001e20000100a00 */
[-C--:B-1----:R-:W-:Y:S02]  /*2f10*/  IADD3 R10, P2, R214, R22.reuse, RZ ;  /* 0x00000016d60a7210 */ /* 0x082fe40007f5e0ff */
[-C--:B------:R-:W-:Y:S01]  /*2f20*/  LEA.HI.X.SX32 R99, R223, R23.reuse, 0x1, P6 ;  /* 0x00000017df637211 */ /* 0x080fe200030f0eff */
[----:B------:R1:W-:Y:S01]  /*2f30*/  STL.64 [R1+0x138], R68 ;  /* 0x0001384401007387 */ /* 0x0003e20000100a00 */
[CC--:B------:R-:W-:Y:S02]  /*2f40*/  LEA.HI.X.SX32 R11, R75.reuse, R23.reuse, 0x1, P2 ;  /* 0x000000174b0b7211 */ /* 0x0c0fe400010f0eff */
[-C--:B0-----:R-:W-:Y:S01]  /*2f50*/  IADD3 R66, P5, R75, R22.reuse, RZ ;  /* 0x000000164b427210 */ /* 0x081fe20007fbe0ff */
[----:B------:R0:W-:Y:S03]  /*2f60*/  STL.64 [R1+0x1a8], R70 ;  /* 0x0001a84601007387 */ /* 0x0001e60000100a00 */
[----:B------:R-:W-:Y:S01]  /*2f70*/  LEA.HI.X.SX32 R67, R74, R23, 0x1, P5 ;  /* 0x000000174a437211 */ /* 0x000fe200028f0eff */
[----:B------:R-:W-:Y:S01]  /*2f80*/  STL.64 [R1+0x48], R98 ;  /* 0x0000486201007387 */ /* 0x000fe20000100a00 */
[----:B------:R-:W-:-:S02]  /*2f90*/  IADD3 R96, P3, R215, R22, RZ ;  /* 0x00000016d7607210 */ /* 0x000fc40007f7e0ff */
[-C--:B-1----:R-:W-:Y:S01]  /*2fa0*/  IADD3 R68, P6, R222, R22.reuse, RZ ;  /* 0x00000016de447210 */ /* 0x082fe20007fde0ff */
[----:B------:R1:W-:Y:S01]  /*2fb0*/  STL.64 [R1+0x130], R66 ;  /* 0x0001304201007387 */ /* 0x0003e20000100a00 */
[----:B0-----:R-:W-:-:S03]  /*2fc0*/  IADD3 R70, P4, R76, R22, RZ ;  /* 0x000000164c467210 */ /* 0x001fc60007f9e0ff */
[----:B------:R0:W-:Y:S01]  /*2fd0*/  STL.64 [R1+0x40], R10 ;  /* 0x0000400a01007387 */ /* 0x0001e20000100a00 */
[-C--:B------:R-:W-:Y:S02]  /*2fe0*/  LEA.HI.X.SX32 R97, R227, R23.reuse, 0x1, P3 ;  /* 0x00000017e3617211 */ /* 0x080fe400018f0eff */
[-C--:B------:R-:W-:Y:S02]  /*2ff0*/  LEA.HI.X.SX32 R71, R230, R23.reuse, 0x1, P4 ;  /* 0x00000017e6477211 */ /* 0x080fe400020f0eff */
[-C--:B-1----:R-:W-:Y:S02]  /*3000*/  IADD3 R66, P5, R78, R22.reuse, RZ ;  /* 0x000000164e427210 */ /* 0x082fe40007fbe0ff */
[-C--:B------:R-:W-:Y:S02]  /*3010*/  LEA.HI.X.SX32 R69, R76, R23.reuse, 0x1, P6 ;  /* 0x000000174c457211 */ /* 0x080fe400030f0eff */
[C---:B0-----:R-:W-:Y:S02]  /*3020*/  LEA R10, P2, R9.reuse, R22, 0x2 ;  /* 0x00000016090a7211 */ /* 0x041fe400078410ff */
[-C--:B------:R-:W-:Y:S01]  /*3030*/  LEA.HI.X.SX32 R67, R9, R23.reuse, 0x1, P5 ;  /* 0x0000001709437211 */ /* 0x080fe200028f0eff */
[----:B------:R0:W-:Y:S01]  /*3040*/  STL.64 [R1+0x128], R70 ;  /* 0x0001284601007387 */ /* 0x0001e20000100a00 */
[----:B------:R-:W-:-:S02]  /*3050*/  LEA.HI.X.SX32 R11, R78, R23, 0x1, P2 ;  /* 0x000000174e0b7211 */ /* 0x000fc400010f0eff */
[CC--:B------:R-:W-:Y:S01]  /*3060*/  LEA R72, P3, R9.reuse, R22.reuse, 0x3 ;  /* 0x0000001609487211 */ /* 0x0c0fe200078618ff */
[----:B------:R-:W-:Y:S04]  /*3070*/  STL.64 [R1+0x38], R96 ;  /* 0x0000386001007387 */ /* 0x000fe80000100a00 */
[----:B------:R1:W-:Y:S01]  /*3080*/  STL.64 [R1+0x30], R68 ;  /* 0x0000304401007387 */ /* 0x0003e20000100a00 */
[----:B------:R-:W-:Y:S02]  /*3090*/  LEA.HI.X.SX32 R73, R242, R23, 0x1, P3 ;  /* 0x00000017f2497211 */ /* 0x000fe400018f0eff */
[CC--:B0-----:R-:W-:Y:S01]  /*30a0*/  LEA R70, P4, R9.reuse, R22.reuse, 0x4 ;  /* 0x0000001609467211 */ /* 0x0c1fe200078820ff */
[----:B------:R0:W-:Y:S04]  /*30b0*/  STL.64 [R1+0x218], R66 ;  /* 0x0002184201007387 */ /* 0x0001e80000100a00 */
[----:B------:R4:W-:Y:S01]  /*30c0*/  STL.64 [R1+0x210], R10 ;  /* 0x0002100a01007387 */ /* 0x0009e20000100a00 */
[----:B-1----:R-:W-:-:S02]  /*30d0*/  LEA R68, P6, R9, R22, 0x5 ;  /* 0x0000001609447211 */ /* 0x002fc400078c28ff */
[-C--:B------:R-:W-:Y:S02]  /*30e0*/  LEA.HI.X.SX32 R71, R239, R23.reuse, 0x1, P4 ;  /* 0x00000017ef477211 */ /* 0x080fe400020f0eff */
[-C--:B0-----:R-:W-:Y:S02]  /*30f0*/  LEA R66, P5, R9, R22.reuse, 0x6 ;  /* 0x0000001609427211 */ /* 0x081fe400078a30ff */
[-C--:B------:R-:W-:Y:S02]  /*3100*/  LEA.HI.X.SX32 R69, R238, R23.reuse, 0x1, P6 ;  /* 0x00000017ee457211 */ /* 0x080fe400030f0eff */
[----:B----4-:R-:W-:Y:S02]  /*3110*/  IADD3 R10, P2, R231, R22, RZ ;  /* 0x00000016e70a7210 */ /* 0x010fe40007f5e0ff */
[-C--:B------:R-:W-:Y:S01]  /*3120*/  LEA.HI.X.SX32 R67, R235, R23.reuse, 0x1, P5 ;  /* 0x00000017eb437211 */ /* 0x080fe200028f0eff */
[----:B------:R-:W-:Y:S01]  /*3130*/  STL.64 [R1+0x200], R72 ;  /* 0x0002004801007387 */ /* 0x000fe20000100a00 */
[----:B------:R-:W-:-:S03]  /*3140*/  LEA.HI.X.SX32 R11, R234, R23, 0x1, P2 ;  /* 0x00000017ea0b7211 */ /* 0x000fc600010f0eff */
[----:B------:R-:W-:Y:S01]  /*3150*/  STL.64 [R1+0x1e0], R70 ;  /* 0x0001e04601007387 */ /* 0x000fe20000100a00 */
[----:B------:R-:W-:-:S03]  /*3160*/  LOP3.LUT R9, R19, 0x60, RZ, 0x3c, !PT ;  /* 0x0000006013097812 */ /* 0x000fc600078e3cff */
[----:B------:R-:W-:Y:S01]  /*3170*/  STL.64 [R1+0x1a0], R68 ;  /* 0x0001a04401007387 */ /* 0x000fe20000100a00 */
[----:B------:R-:W-:-:S03]  /*3180*/  CS2R R82, SRZ ;  /* 0x0000000000527805 */ /* 0x000fc6000001ff00 */
[----:B------:R-:W-:Y:S01]  /*3190*/  STL.64 [R1+0x120], R66 ;  /* 0x0001204201007387 */ /* 0x000fe20000100a00 */
[----:B------:R-:W-:Y:S01]  /*31a0*/  CS2R R112, SRZ ;  /* 0x0000000000707805 */ /* 0x000fe2000001ff00 */
[----:B------:R-:W-:Y:S02]  /*31b0*/  CS2R R114, SRZ ;  /* 0x0000000000727805 */ /* 0x000fe4000001ff00 */
[----:B------:R0:W-:Y:S01]  /*31c0*/  STL.64 [R1+0x28], R10 ;  /* 0x0000280a01007387 */ /* 0x0001e20000100a00 */
[----:B------:R-:W-:Y:S01]  /*31d0*/  CS2R R116, SRZ ;  /* 0x0000000000747805 */ /* 0x000fe2000001ff00 */
[----:B------:R-:W-:Y:S01]  /*31e0*/  CS2R R118, SRZ ;  /* 0x0000000000767805 */ /* 0x000fe2000001ff00 */
[----:B------:R-:W-:Y:S01]  /*31f0*/  CS2R R120, SRZ ;  /* 0x0000000000787805 */ /* 0x000fe2000001ff00 */
[----:B------:R-:W-:Y:S01]  /*3200*/  CS2R R122, SRZ ;  /* 0x00000000007a7805 */ /* 0x000fe2000001ff00 */
[----:B------:R-:W-:Y:S01]  /*3210*/  CS2R R124, SRZ ;  /* 0x00000000007c7805 */ /* 0x000fe2000001ff00 */
[----:B------:R-:W-:Y:S01]  /*3220*/  CS2R R126, SRZ ;  /* 0x00000000007e7805 */ /* 0x000fe2000001ff00 */
[----:B--2---:R-:W-:-:S02]  /*3230*/  LOP3.LUT R9, R2, 0x40, RZ, 0x3c, !PT ;  /* 0x0000004002097812 */ /* 0x004fc400078e3cff */
[C---:B0-----:R-:W-:Y:S02]  /*3240*/  LOP3.LUT R11, R19.reuse, 0x20, RZ, 0x3c, !PT ;  /* 0x00000020130b7812 */ /* 0x041fe400078e3cff */
[----:B------:R-:W-:Y:S02]  /*3250*/  LOP3.LUT R10, R19, 0x40, RZ, 0x3c, !PT ;  /* 0x00000040130a7812 */ /* 0x000fe400078e3cff */
[----:B---3--:R-:W-:Y:S02]  /*3260*/  LOP3.LUT R11, R4, 0x40, RZ, 0x3c, !PT ;  /* 0x00000040040b7812 */ /* 0x008fe400078e3cff */
[----:B------:R-:W-:-:S06]  /*3270*/  LOP3.LUT R10, R0, 0x20, RZ, 0x3c, !PT ;  /* 0x00000020000a7812 */ /* 0x000fcc00078e3cff */
.L_x_1:
[----:B------:R-:W2:Y:S04]  /*3280*/  LDL.64 R10, [R1+0x218] ;  /* 0x00021800010a7983 */ /* 0x000ea80000100a00 */
[----:B------:R-:W3:Y:S04]  /*3290*/  LDL.64 R68, [R1+0x210] ;  /* 0x0002100001447983 */ /* 0x000ee80000100a00 */
[----:B------:R-:W4:Y:S04]  /*32a0*/  LDL.64 R96, [R1+0x1e8] ;  /* 0x0001e80001607983 */ /* 0x000f280000100a00 */
[----:B------:R-:W4:Y:S04]  /*32b0*/  LDL.64 R130, [R1+0x1e0] ;  /* 0x0001e00001827983 */ /* 0x000f280000100a00 */
[----:B------:R-:W4:Y:S04]  /*32c0*/  LDL.64 R106, [R1+0x1d8] ;  /* 0x0001d800016a7983 */ /* 0x000f280000100a00 */
[----:B------:R-:W4:Y:S04]  /*32d0*/  LDL.64 R66, [R1+0x208] ;  /* 0x0002080001427983 */ /* 0x000f280000100a00 */
[----:B------:R-:W4:Y:S04]  /*32e0*/  LDL.64 R132, [R1+0x1f8] ;  /* 0x0001f80001847983 */ /* 0x000f280000100a00 */
[----:B------:R-:W4:Y:S04]  /*32f0*/  LDL.64 R72, [R1+0x1f0] ;  /* 0x0001f00001487983 */ /* 0x000f280000100a00 */
[----:B------:R-:W4:Y:S04]  /*3300*/  LDL.64 R104, [R1+0x1c8] ;  /* 0x0001c80001687983 */ /* 0x000f280000100a00 */
[----:B------:R-:W4:Y:S04]  /*3310*/  LDL.64 R76, [R1+0x1c0] ;  /* 0x0001c000014c7983 */ /* 0x000f280000100a00 */
[----:B------:R-:W4:Y:S01]  /*3320*/  LDL.64 R110, [R1+0x1a8] ;  /* 0x0001a800016e7983 */ /* 0x000f220000100a00 */
[----:B------:R-:W-:-:S03]  /*3330*/  IMAD.WIDE R70, R16, 0x2, R22 ;  /* 0x0000000210467825 */ /* 0x000fc600078e0216 */
[----:B------:R-:W4:Y:S04]  /*3340*/  LDL.64 R78, [R1+0x1d0] ;  /* 0x0001d000014e7983 */ /* 0x000f280000100a00 */
[----:B------:R-:W4:Y:S04]  /*3350*/  LDL.64 R108, [R1+0x198] ;  /* 0x00019800016c7983 */ /* 0x000f280000100a00 */
[----:B------:R-:W4:Y:S04]  /*3360*/  LDL.64 R74, [R1+0x200] ;  /* 0x00020000014a7983 */ /* 0x000f280000100a00 */
[----:B------:R4:W4:Y:S04]  /*3370*/  LDG.E.U16 R9, [R70.64] ;  /* 0x0000000446097981 */ /* 0x000928000c1e1500 */
        /* <DEDUP_REMOVED lines=23> */
[----:B--2---:R-:W-:-:S04]  /*34f0*/  IMAD.WIDE R10, R16, 0x2, R10 ;  /* 0x00000002100a7825 */ /* 0x004fc800078e020a */
[C---:B---3--:R-:W-:Y:S02]  /*3500*/  IMAD.WIDE R68, R16.reuse, 0x2, R68 ;  /* 0x0000000210447825 */ /* 0x048fe400078e0244 */
[----:B------:R0:W2:Y:S02]  /*3510*/  LDG.E.U16 R10, [R10.64] ;  /* 0x000000040a0a7981 */ /* 0x0000a4000c1e1500 */
[C---:B----4-:R-:W-:Y:S02]  /*3520*/  IMAD.WIDE R70, R16.reuse, 0x2, R130 ;  /* 0x0000000210467825 */ /* 0x050fe400078e0282 */
[----:B------:R-:W3:Y:S04]  /*3530*/  LDL.64 R130, [R1+0x138] ;  /* 0x0001380001827983 */ /* 0x000ee80000100a00 */
[----:B0-----:R0:W4:Y:S02]  /*3540*/  LDG.E.U16 R11, [R68.64] ;  /* 0x00000004440b7981 */ /* 0x001124000c1e1500 */
[----:B0-----:R-:W-:-:S02]  /*3550*/  IMAD.WIDE R68, R16, 0x2, R96 ;  /* 0x0000000210447825 */ /* 0x001fc400078e0260 */
[----:B------:R-:W2:Y:S04]  /*3560*/  LDL.64 R96, [R1+0x190] ;  /* 0x0001900001607983 */ /* 0x000ea80000100a00 */
[----:B------:R0:W3:Y:S04]  /*3570*/  LDG.E.U16 R68, [R68.64] ;  /* 0x0000000444447981 */ /* 0x0000e8000c1e1500 */
[----:B0-----:R0:W3:Y:S02]  /*3580*/  LDG.E.U16 R69, [R70.64] ;  /* 0x0000000446457981 */ /* 0x0010e4000c1e1500 */
[----:B0-----:R-:W-:-:S02]  /*3590*/  IMAD.WIDE R70, R16, 0x2, R106 ;  /* 0x0000000210467825 */ /* 0x001fc400078e026a */
[----:B------:R-:W3:Y:S02]  /*35a0*/  LDL.64 R106, [R1+0x180] ;  /* 0x00018000016a7983 */ /* 0x000ee40000100a00 */
[C---:B------:R-:W-:Y:S02]  /*35b0*/  IMAD.WIDE R66, R16.reuse, 0x2, R66 ;  /* 0x0000000210427825 */ /* 0x040fe400078e0242 */
[----:B------:R0:W4:Y:S04]  /*35c0*/  LDG.E.U16 R70, [R70.64] ;  /* 0x0000000446467981 */ /* 0x000128000c1e1500 */
[----:B------:R1:W4:Y:S01]  /*35d0*/  LDG.E.U16 R12, [R66.64] ;  /* 0x00000004420c7981 */ /* 0x000322000c1e1500 */
[----:B------:R-:W-:-:S04]  /*35e0*/  IMAD.WIDE R72, R16, 0x2, R72 ;  /* 0x0000000210487825 */ /* 0x000fc800078e0248 */
[C---:B-1----:R-:W-:Y:S02]  /*35f0*/  IMAD.WIDE R66, R16.reuse, 0x2, R132 ;  /* 0x0000000210427825 */ /* 0x042fe400078e0284 */
[----:B------:R-:W4:Y:S04]  /*3600*/  LDL.64 R132, [R1+0x168] ;  /* 0x0001680001847983 */ /* 0x000f280000100a00 */
[----:B------:R1:W4:Y:S01]  /*3610*/  LDG.E.U16 R66, [R66.64] ;  /* 0x0000000442427981 */ /* 0x000322000c1e1500 */
[----:B------:R-:W-:-:S03]  /*3620*/  IMAD.WIDE R76, R16, 0x2, R76 ;  /* 0x00000002104c7825 */ /* 0x000fc600078e024c */
[----:B-1----:R1:W4:Y:S02]  /*3630*/  LDG.E.U16 R67, [R72.64] ;  /* 0x0000000448437981 */ /* 0x002324000c1e1500 */
[C---:B-1----:R-:W-:Y:S02]  /*3640*/  IMAD.WIDE R72, R16.reuse, 0x2, R104 ;  /* 0x0000000210487825 */ /* 0x042fe400078e0268 */
[----:B------:R-:W4:Y:S04]  /*3650*/  LDL.64 R104, [R1+0x170] ;  /* 0x0001700001687983 */ /* 0x000f280000100a00 */
[----:B------:R1:W4:Y:S01]  /*3660*/  LDG.E.U16 R72, [R72.64] ;  /* 0x0000000448487981 */ /* 0x000322000c1e1500 */
[----:B------:R-:W-:-:S05]  /*3670*/  IMAD.WIDE R78, R16, 0x2, R78 ;  /* 0x00000002104e7825 */ /* 0x000fca00078e024e */
[----:B0-----:R0:W4:Y:S04]  /*3680*/  LDG.E.U16 R71, [R78.64] ;  /* 0x000000044e477981 */ /* 0x001128000c1e1500 */
[----:B-1----:R1:W4:Y:S02]  /*3690*/  LDG.E.U16 R73, [R76.64] ;  /* 0x000000044c497981 */ /* 0x002324000c1e1500 */
[C---:B-1----:R-:W-:Y:S02]  /*36a0*/  IMAD.WIDE R76, R16.reuse, 0x2, R110 ;  /* 0x00000002104c7825 */ /* 0x042fe400078e026e */
[----:B------:R-:W4:Y:S02]  /*36b0*/  LDL.64 R110, [R1+0x158] ;  /* 0x00015800016e7983 */ /* 0x000f240000100a00 */
[----:B0-----:R-:W-:-:S02]  /*36c0*/  IMAD.WIDE R78, R16, 0x2, R108 ;  /* 0x00000002104e7825 */ /* 0x001fc400078e026c */
[----:B------:R-:W4:Y:S02]  /*36d0*/  LDL.64 R108, [R1+0x148] ;  /* 0x00014800016c7983 */ /* 0x000f240000100a00 */
[C---:B------:R-:W-:Y:S02]  /*36e0*/  IMAD.WIDE R74, R16.reuse, 0x2, R74 ;  /* 0x00000002104a7825 */ /* 0x040fe400078e024a */
[----:B------:R0:W4:Y:S02]  /*36f0*/  LDG.E.U16 R78, [R78.64] ;  /* 0x000000044e4e7981 */ /* 0x000124000c1e1500 */
[C---:B------:R-:W-:Y:S02]  /*3700*/  IMAD.WIDE R98, R16.reuse, 0x2, R98 ;  /* 0x0000000210627825 */ /* 0x040fe400078e0262 */
[----:B------:R1:W4:Y:S04]  /*3710*/  LDG.E.U16 R65, [R74.64] ;  /* 0x000000044a417981 */ /* 0x000328000c1e1500 */
[----:B------:R0:W4:Y:S01]  /*3720*/  LDG.E.U16 R76, [R76.64] ;  /* 0x000000044c4c7981 */ /* 0x000122000c1e1500 */
[----:B-1----:R-:W-:-:S03]  /*3730*/  IMAD.WIDE R74, R16, 0x2, R128 ;  /* 0x00000002104a7825 */ /* 0x002fc600078e0280 */
[----:B------:R-:W4:Y:S04]  /*3740*/  LDL.64 R128, [R1+0x128] ;  /* 0x0001280001807983 */ /* 0x000f280000100a00 */
[----:B0-----:R0:W4:Y:S01]  /*3750*/  LDG.E.U16 R77, [R98.64] ;  /* 0x00000004624d7981 */ /* 0x001122000c1e1500 */
[----:B------:R-:W-:-:S03]  /*3760*/  IMAD.WIDE R102, R16, 0x2, R102 ;  /* 0x0000000210667825 */ /* 0x000fc600078e0266 */
[----:B------:R1:W4:Y:S01]  /*3770*/  LDG.E.U16 R74, [R74.64] ;  /* 0x000000044a4a7981 */ /* 0x000322000c1e1500 */
[----:B0-----:R-:W-:-:S03]  /*3780*/  IMAD.WIDE R98, R16, 0x2, R138 ;  /* 0x0000000210627825 */ /* 0x001fc600078e028a */
[----:B------:R-:W4:Y:S04]  /*3790*/  LDL.64 R138, [R1+0x100] ;  /* 0x00010000018a7983 */ /* 0x000f280000100a00 */
[----:B-1----:R4:W4:Y:S04]  /*37a0*/  LDG.E.U16 R75, [R102.64] ;  /* 0x00000004664b7981 */ /* 0x002928000c1e1500 */
[----:B------:R0:W4:Y:S01]  /*37b0*/  LDG.E.U16 R98, [R98.64] ;  /* 0x0000000462627981 */ /* 0x000122000c1e1500 */
[----:B--2---:R-:W-:-:S05]  /*37c0*/  IMAD.WIDE R96, R16, 0x2, R96 ;  /* 0x0000000210607825 */ /* 0x004fca00078e0260 */
[----:B------:R1:W2:Y:S02]  /*37d0*/  LDG.E.U16 R79, [R96.64] ;  /* 0x00000004604f7981 */ /* 0x0002a4000c1e1500 */
[C---:B-1----:R-:W-:Y:S02]  /*37e0*/  IMAD.WIDE R96, R16.reuse, 0x2, R140 ;  /* 0x0000000210607825 */ /* 0x042fe400078e028c */
[----:B------:R-:W2:Y:S04]  /*37f0*/  LDL.64 R140, [R1+0x108] ;  /* 0x00010800018c7983 */ /* 0x000ea80000100a00 */
[----:B------:R1:W2:Y:S01]  /*3800*/  LDG.E.U16 R96, [R96.64] ;  /* 0x0000000460607981 */ /* 0x0002a2000c1e1500 */
[----:B---3--:R-:W-:-:S05]  /*3810*/  IMAD.WIDE R106, R16, 0x2, R106 ;  /* 0x00000002106a7825 */ /* 0x008fca00078e026a */
[----:B-1----:R1:W3:Y:S02]  /*3820*/  LDG.E.U16 R97, [R106.64] ;  /* 0x000000046a617981 */ /* 0x0022e4000c1e1500 */
[C---:B-1----:R-:W-:Y:S02]  /*3830*/  IMAD.WIDE R106, R16.reuse, 0x2, R198 ;  /* 0x00000002106a7825 */ /* 0x042fe400078e02c6 */
[----:B------:R-:W3:Y:S02]  /*3840*/  LDL.64 R198, [R1+0xe8] ;  /* 0x0000e80001c67983 */ /* 0x000ee40000100a00 */
[C---:B----4-:R-:W-:Y:S02]  /*3850*/  IMAD.WIDE R102, R16.reuse, 0x2, R132 ;  /* 0x0000000210667825 */ /* 0x050fe400078e0284 */
[----:B------:R1:W4:Y:S04]  /*3860*/  LDG.E.U16 R106, [R106.64] ;  /* 0x000000046a6a7981 */ /* 0x000328000c1e1500 */
[----:B------:R0:W4:Y:S01]  /*3870*/  LDG.E.U16 R101, [R102.64] ;  /* 0x0000000466657981 */ /* 0x000122000c1e1500 */
[----:B------:R-:W-:-:S03]  /*3880*/  IMAD.WIDE R136, R16, 0x2, R136 ;  /* 0x0000000210887825 */ /* 0x000fc600078e0288 */
[----:B------:R-:W4:Y:S01]  /*3890*/  LDL.64 R132, [R1+0xf8] ;  /* 0x0000f80001847983 */ /* 0x000f220000100a00 */
[----:B------:R-:W-:-:S03]  /*38a0*/  IMAD.WIDE R130, R16, 0x2, R130 ;  /* 0x0000000210827825 */ /* 0x000fc600078e0282 */
[----:B------:R1:W4:Y:S01]  /*38b0*/  LDG.E.U16 R136, [R136.64] ;  /* 0x0000000488887981 */ /* 0x000322000c1e1500 */
[----:B0-----:R-:W-:-:S03]  /*38c0*/  IMAD.WIDE R102, R16, 0x2, R134 ;  /* 0x0000000210667825 */ /* 0x001fc600078e0286 */
[----:B------:R-:W4:Y:S04]  /*38d0*/  LDL.64 R134, [R1+0xf0] ;  /* 0x0000f00001867983 */ /* 0x000f280000100a00 */
[----:B------:R0:W4:Y:S04]  /*38e0*/  LDG.E.U16 R102, [R102.64] ;  /* 0x0000000466667981 */ /* 0x000128000c1e1500 */
[----:B-1----:R1:W4:Y:S01]  /*38f0*/  LDG.E.U16 R107, [R130.64] ;  /* 0x00000004826b7981 */ /* 0x002322000c1e1500 */
[----:B------:R-:W-:-:S05]  /*3900*/  IMAD.WIDE R104, R16, 0x2, R104 ;  /* 0x0000000210687825 */ /* 0x000fca00078e0268 */
[----:B------:R0:W4:Y:S02]  /*3910*/  LDG.E.U16 R99, [R104.64] ;  /* 0x0000000468637981 */ /* 0x000124000c1e1500 */
[C---:B0-----:R-:W-:Y:S02]  /*3920*/  IMAD.WIDE R104, R16.reuse, 0x2, R200 ;  /* 0x0000000210687825 */ /* 0x041fe400078e02c8 */
[----:B------:R-:W4:Y:S04]  /*3930*/  LDL.64 R200, [R1+0x60] ;  /* 0x0000600001c87983 */ /* 0x000f280000100a00 */
[----:B------:R0:W4:Y:S01]  /*3940*/  LDG.E.U16 R104, [R104.64] ;  /* 0x0000000468687981 */ /* 0x000122000c1e1500 */
[----:B------:R-:W-:-:S05]  /*3950*/  IMAD.WIDE R110, R16, 0x2, R110 ;  /* 0x00000002106e7825 */ /* 0x000fca00078e026e */
[----:B------:R1:W4:Y:S01]  /*3960*/  LDG.E.U16 R103, [R110.64] ;  /* 0x000000046e677981 */ /* 0x000322000c1e1500 */
[----:B------:R-:W-:-:S05]  /*3970*/  IMAD.WIDE R108, R16, 0x2, R108 ;  /* 0x00000002106c7825 */ /* 0x000fca00078e026c */
[----:B0-----:R0:W4:Y:S01]  /*3980*/  LDG.E.U16 R105, [R108.64] ;  /* 0x000000046c697981 */ /* 0x001122000c1e1500 */
[----:B-1----:R-:W-:-:S03]  /*3990*/  IMAD.WIDE R110, R16, 0x2, R144 ;  /* 0x00000002106e7825 */ /* 0x002fc600078e0290 */
[----:B------:R-:W4:Y:S01]  /*39a0*/  LDL.64 R144, [R1+0xc8] ;  /* 0x0000c80001907983 */ /* 0x000f220000100a00 */
[----:B0-----:R-:W-:-:S03]  /*39b0*/  IMAD.WIDE R108, R16, 0x2, R158 ;  /* 0x00000002106c7825 */ /* 0x001fc600078e029e */
[----:B------:R0:W4:Y:S01]  /*39c0*/  LDG.E.U16 R137, [R110.64] ;  /* 0x000000046e897981 */ /* 0x000122000c1e1500 */
[----:B------:R-:W-:-:S03]  /*39d0*/  IMAD.WIDE R128, R16, 0x2, R128 ;  /* 0x0000000210807825 */ /* 0x000fc600078e0280 */
[----:B------:R-:W4:Y:S04]  /*39e0*/  LDL.64 R158, [R1+0xd0] ;  /* 0x0000d000019e7983 */ /* 0x000f280000100a00 */
[----:B------:R1:W4:Y:S01]  /*39f0*/  LDG.E.U16 R108, [R108.64] ;  /* 0x000000046c6c7981 */ /* 0x000322000c1e1500 */
[----:B0-----:R-:W-:-:S04]  /*3a00*/  IMAD.WIDE R110, R16, 0x2, R142 ;  /* 0x00000002106e7825 */ /* 0x001fc800078e028e */
[C---:B------:R-:W-:Y:S01]  /*3a10*/  IMAD.WIDE R130, R16.reuse, 0x2, R138 ;  /* 0x0000000210827825 */ /* 0x040fe200078e028a */
[----:B-1----:R2:W4:Y:S04]  /*3a20*/  LDG.E.U16 R109, [R128.64] ;  /* 0x00000004806d7981 */ /* 0x002528000c1e1500 */
[----:B------:R3:W4:Y:S01]  /*3a30*/  LDG.E.U16 R138, [R110.64] ;  /* 0x000000046e8a7981 */ /* 0x000722000c1e1500 */
[----:B--2---:R-:W-:-:S03]  /*3a40*/  IMAD.WIDE R128, R16, 0x2, R140 ;  /* 0x0000000210807825 */ /* 0x004fc600078e028c */
[----:B------:R0:W2:Y:S04]  /*3a50*/  LDG.E.U16 R140, [R130.64] ;  /* 0x00000004828c7981 */ /* 0x0000a8000c1e1500 */
[----:B------:R1:W2:Y:S01]  /*3a60*/  LDG.E.U16 R139, [R128.64] ;  /* 0x00000004808b7981 */ /* 0x0002a2000c1e1500 */
[----:B0-----:R-:W-:-:S03]  /*3a70*/  IMAD.WIDE R130, R16, 0x2, R214 ;  /* 0x0000000210827825 */ /* 0x001fc600078e02d6 */
[----:B------:R-:W2:Y:S01]  /*3a80*/  LDL.64 R214, [R1+0x50] ;  /* 0x0000500001d67983 */ /* 0x000ea20000100a00 */
[----:B-1----:R-:W-:-:S03]  /*3a90*/  IMAD.WIDE R128, R16, 0x2, R222 ;  /* 0x0000000210807825 */ /* 0x002fc600078e02de */
[----:B------:R-:W2:Y:S01]  /*3aa0*/  LDL.64 R222, [R1+0x90] ;  /* 0x0000900001de7983 */ /* 0x000ea20000100a00 */
[----:B---3--:R-:W-:-:S03]  /*3ab0*/  IMAD.WIDE R110, R16, 0x2, R198 ;  /* 0x00000002106e7825 */ /* 0x008fc600078e02c6 */
[----:B------:R-:W3:Y:S04]  /*3ac0*/  LDL.64 R198, [R1+0x58] ;  /* 0x0000580001c67983 */ /* 0x000ee80000100a00 */
[----:B------:R0:W3:Y:S02]  /*3ad0*/  LDG.E.U16 R143, [R110.64] ;  /* 0x000000046e8f7981 */ /* 0x0000e4000c1e1500 */
[C---:B0-----:R-:W-:Y:S02]  /*3ae0*/  IMAD.WIDE R110, R16.reuse, 0x2, R218 ;  /* 0x00000002106e7825 */ /* 0x041fe400078e02da */
[----:B------:R-:W3:Y:S02]  /*3af0*/  LDL.64 R218, [R1+0x88] ;  /* 0x0000880001da7983 */ /* 0x000ee40000100a00 */
[----:B----4-:R-:W-:-:S05]  /*3b00*/  IMAD.WIDE R134, R16, 0x2, R134 ;  /* 0x0000000210867825 */ /* 0x010fca00078e0286 */
[----:B------:R0:W4:Y:S01]  /*3b10*/  LDG.E.U16 R142, [R134.64] ;  /* 0x00000004868e7981 */ /* 0x000122000c1e1500 */
[----:B------:R-:W-:-:S05]  /*3b20*/  IMAD.WIDE R132, R16, 0x2, R132 ;  /* 0x0000000210847825 */ /* 0x000fca00078e0284 */
[----:B------:R1:W4:Y:S01]  /*3b30*/  LDG.E.U16 R141, [R132.64] ;  /* 0x00000004848d7981 */ /* 0x000322000c1e1500 */
[----:B0-----:R-:W-:-:S03]  /*3b40*/  IMAD.WIDE R134, R16, 0x2, R144 ;  /* 0x0000000210867825 */ /* 0x001fc600078e0290 */
[----:B------:R0:W4:Y:S04]  /*3b50*/  LDG.E.U16 R145, [R130.64] ;  /* 0x0000000482917981 */ /* 0x000128000c1e1500 */
[----:B------:R1:W4:Y:S01]  /*3b60*/  LDG.E.U16 R144, [R128.64] ;  /* 0x0000000480907981 */ /* 0x000322000c1e1500 */
[----:B0-----:R-:W-:-:S03]  /*3b70*/  IMAD.WIDE R130, R16, 0x2, R208 ;  /* 0x0000000210827825 */ /* 0x001fc600078e02d0 */
[----:B------:R-:W4:Y:S01]  /*3b80*/  LDL.64 R208, [R1+0x48] ;  /* 0x0000480001d07983 */ /* 0x000f220000100a00 */
[----:B-1----:R-:W-:-:S03]  /*3b90*/  IMAD.WIDE R128, R16, 0x2, R210 ;  /* 0x0000000210807825 */ /* 0x002fc600078e02d2 */
[----:B------:R-:W4:Y:S01]  /*3ba0*/  LDL.64 R210, [R1+0x80] ;  /* 0x0000800001d27983 */ /* 0x000f220000100a00 */
[----:B------:R-:W-:-:S03]  /*3bb0*/  IMAD.WIDE R132, R16, 0x2, R158 ;  /* 0x0000000210847825 */ /* 0x000fc600078e029e */
[----:B------:R3:W4:Y:S04]  /*3bc0*/  LDG.E.U16 R159, [R134.64] ;  /* 0x00000004869f7981 */ /* 0x000728000c1e1500 */
[----:B------:R0:W4:Y:S02]  /*3bd0*/  LDG.E.U16 R158, [R132.64] ;  /* 0x00000004849e7981 */ /* 0x000124000c1e1500 */
[C---:B0-----:R-:W-:Y:S02]  /*3be0*/  IMAD.WIDE R132, R16.reuse, 0x2, R200 ;  /* 0x0000000210847825 */ /* 0x041fe400078e02c8 */
[----:B------:R2:W4:Y:S04]  /*3bf0*/  LDG.E.U16 R200, [R130.64] ;  /* 0x0000000482c87981 */ /* 0x000528000c1e1500 */
[----:B------:R0:W4:Y:S01]  /*3c00*/  LDG.E.U16 R132, [R132.64] ;  /* 0x0000000484847981 */ /* 0x000122000c1e1500 */
[----:B--2---:R-:W-:-:S03]  /*3c10*/  IMAD.WIDE R130, R16, 0x2, R214 ;  /* 0x0000000210827825 */ /* 0x004fc600078e02d6 */
[----:B------:R-:W2:Y:S04]  /*3c20*/  LDL.64 R214, [R1+0x38] ;  /* 0x0000380001d67983 */ /* 0x000ea80000100a00 */
[----:B------:R4:W2:Y:S01]  /*3c30*/  LDG.E.U16 R201, [R130.64] ;  /* 0x0000000482c97981 */ /* 0x0008a2000c1e1500 */
[----:B---3--:R-:W-:-:S03]  /*3c40*/  IMAD.WIDE R134, R16, 0x2, R198 ;  /* 0x0000000210867825 */ /* 0x008fc600078e02c6 */
[----:B------:R1:W3:Y:S04]  /*3c50*/  LDG.E.U16 R198, [R110.64] ;  /* 0x000000046ec67981 */ /* 0x0002e8000c1e1500 */
[----:B------:R0:W3:Y:S04]  /*3c60*/  LDG.E.U16 R199, [R128.64] ;  /* 0x0000000480c77981 */ /* 0x0000e8000c1e1500 */
[----:B------:R0:W3:Y:S01]  /*3c70*/  LDG.E.U16 R134, [R134.64] ;  /* 0x0000000486867981 */ /* 0x0000e2000c1e1500 */
[----:B-1----:R-:W-:-:S03]  /*3c80*/  IMAD.WIDE R110, R16, 0x2, R226 ;  /* 0x00000002106e7825 */ /* 0x002fc600078e02e2 */
[----:B------:R-:W3:Y:S01]  /*3c90*/  LDL.64 R226, [R1+0x28] ;  /* 0x0000280001e27983 */ /* 0x000ee20000100a00 */
[----:B0-----:R-:W-:-:S03]  /*3ca0*/  IMAD.WIDE R128, R16, 0x2, R222 ;  /* 0x0000000210807825 */ /* 0x001fc600078e02de */
[----:B------:R0:W3:Y:S04]  /*3cb0*/  LDG.E.U16 R133, [R110.64] ;  /* 0x000000046e857981 */ /* 0x0000e8000c1e1500 */
[----:B------:R-:W3:Y:S04]  /*3cc0*/  LDL.64 R222, [R1+0x70] ;  /* 0x0000700001de7983 */ /* 0x000ee80000100a00 */
[----:B------:R1:W3:Y:S01]  /*3cd0*/  LDG.E.U16 R135, [R128.64] ;  /* 0x0000000480877981 */ /* 0x0002e2000c1e1500 */
[----:B0-----:R-:W-:-:S03]  /*3ce0*/  IMAD.WIDE R110, R16, 0x2, R218 ;  /* 0x00000002106e7825 */ /* 0x001fc600078e02da */
[----:B------:R-:W3:Y:S01]  /*3cf0*/  LDL.64 R218, [R1+0x30] ;  /* 0x0000300001da7983 */ /* 0x000ee20000100a00 */
[----:B----4-:R-:W-:-:S03]  /*3d00*/  IMAD.WIDE R130, R16, 0x2, R208 ;  /* 0x0000000210827825 */ /* 0x010fc600078e02d0 */
[----:B------:R0:W4:Y:S01]  /*3d10*/  LDG.E.U16 R208, [R110.64] ;  /* 0x000000046ed07981 */ /* 0x000122000c1e1500 */
[----:B-1----:R-:W-:-:S03]  /*3d20*/  IMAD.WIDE R128, R16, 0x2, R210 ;  /* 0x0000000210807825 */ /* 0x002fc600078e02d2 */
[----:B------:R2:W4:Y:S04]  /*3d30*/  LDG.E.U16 R210, [R130.64] ;  /* 0x0000000482d27981 */ /* 0x000528000c1e1500 */
[----:B------:R1:W4:Y:S01]  /*3d40*/  LDG.E.U16 R209, [R128.64] ;  /* 0x0000000480d17981 */ /* 0x000322000c1e1500 */
[----:B0-----:R-:W-:-:S04]  /*3d50*/  IMAD.WIDE R110, R16, 0x2, R246 ;  /* 0x00000002106e7825 */ /* 0x001fc800078e02f6 */
[----:B-1----:R-:W-:-:S05]  /*3d60*/  IMAD.WIDE R128, R16, 0x2, R242 ;  /* 0x0000000210807825 */ /* 0x002fca00078e02f2 */
[----:B------:R3:W4:Y:S01]  /*3d70*/  LDG.E.U16 R211, [R128.64] ;  /* 0x0000000480d37981 */ /* 0x000722000c1e1500 */
[----:B--2---:R-:W-:-:S03]  /*3d80*/  IMAD.WIDE R130, R16, 0x2, R214 ;  /* 0x0000000210827825 */ /* 0x004fc600078e02d6 */
[----:B------:R0:W2:Y:S04]  /*3d90*/  LDG.E.U16 R214, [R110.64] ;  /* 0x000000046ed67981 */ /* 0x0000a8000c1e1500 */
[----:B------:R1:W2:Y:S01]  /*3da0*/  LDG.E.U16 R215, [R130.64] ;  /* 0x0000000482d77981 */ /* 0x0002a2000c1e1500 */
[----:B0-----:R-:W-:-:S04]  /*3db0*/  IMAD.WIDE R110, R16, 0x2, R238 ;  /* 0x00000002106e7825 */ /* 0x001fc800078e02ee */
[----:B---3--:R-:W-:-:S04]  /*3dc0*/  IMAD.WIDE R128, R16, 0x2, R222 ;  /* 0x0000000210807825 */ /* 0x008fc800078e02de */
[C---:B-1----:R-:W-:Y:S02]  /*3dd0*/  IMAD.WIDE R130, R16.reuse, 0x2, R218 ;  /* 0x0000000210827825 */ /* 0x042fe400078e02da */
[----:B------:R0:W3:Y:S04]  /*3de0*/  LDG.E.U16 R218, [R110.64] ;  /* 0x000000046eda7981 */ /* 0x0000e8000c1e1500 */
[----:B------:R1:W3:Y:S04]  /*3df0*/  LDG.E.U16 R219, [R128.64] ;  /* 0x0000000480db7981 */ /* 0x0002e8000c1e1500 */
[----:B------:R1:W3:Y:S01]  /*3e00*/  LDG.E.U16 R222, [R130.64] ;  /* 0x0000000482de7981 */ /* 0x0002e2000c1e1500 */
[----:B0-----:R-:W-:-:S04]  /*3e10*/  IMAD.WIDE R110, R16, 0x2, R234 ;  /* 0x00000002106e7825 */ /* 0x001fc800078e02ea */
[C---:B-1----:R-:W-:Y:S02]  /*3e20*/  IMAD.WIDE R128, R16.reuse, 0x2, R230 ;  /* 0x0000000210807825 */ /* 0x042fe400078e02e6 */
[----:B------:R-:W3:Y:S02]  /*3e30*/  LDG.E.U16 R110, [R110.64] ;  /* 0x000000046e6e7981 */ /* 0x000ee4000c1e1500 */
[----:B------:R-:W-:Y:S02]  /*3e40*/  IMAD.WIDE R130, R16, 0x2, R226 ;  /* 0x0000000210827825 */ /* 0x000fe400078e02e2 */
[----:B------:R-:W3:Y:S04]  /*3e50*/  LDG.E.U16 R128, [R128.64] ;  /* 0x0000000480807981 */ /* 0x000ee8000c1e1500 */
[----:B------:R-:W3:Y:S04]  /*3e60*/  LDG.E.U16 R130, [R130.64] ;  /* 0x0000000482827981 */ /* 0x000ee8000c1e1500 */
[----:B------:R-:W-:Y:S01]  /*3e70*/  BAR.SYNC.DEFER_BLOCKING 0x0 ;  /* 0x0000000000007b1d */ /* 0x000fe20000010000 */
[----:B------:R-:W-:-:S02]  /*3e80*/  LOP3.LUT R223, R15, 0x10, RZ, 0x3c, !PT ;  /* 0x000000100fdf7812 */ /* 0x000fc400078e3cff */
[----:B------:R-:W-:-:S03]  /*3e90*/  LOP3.LUT R226, R15, 0x20, RZ, 0x3c, !PT ;  /* 0x000000200fe27812 */ /* 0x000fc600078e3cff */
[----:B------:R-:W-:Y:S04]  /*3ea0*/  STS.U16 [R15], R9 ;  /* 0x000000090f007388 */ /* 0x000fe80000000400 */
[----:B------:R-:W-:Y:S04]  /*3eb0*/  STS.U16 [R15+0x1000], R69 ;  /* 0x001000450f007388 */ /* 0x000fe80000000400 */
        /* <DEDUP_REMOVED lines=13> */
[----:B------:R0:W-:Y:S04]  /*3f90*/  STS.U16 [R223+0x7200], R134 ;  /* 0x00720086df007388 */ /* 0x0001e80000000400 */
[----:B------:R-:W-:Y:S04]  /*3fa0*/  STS.U16 [R226+0x400], R11 ;  /* 0x0004000be2007388 */ /* 0x000fe80000000400 */
[----:B------:R-:W-:Y:S01]  /*3fb0*/  STS.U16 [R226+0x1400], R71 ;  /* 0x00140047e2007388 */ /* 0x000fe20000000400 */
[----:B0-----:R-:W-:-:S03]  /*3fc0*/  LOP3.LUT R223, R15, 0x30, RZ, 0x3c, !PT ;  /* 0x000000300fdf7812 */ /* 0x001fc600078e3cff */
        /* <DEDUP_REMOVED lines=13> */
[----:B----4-:R-:W-:Y:S04]  /*40a0*/  STS.U16 [R223+0x6600], R208 ;  /* 0x006600d0df007388 */ /* 0x010fe80000000400 */
        /* <DEDUP_REMOVED lines=9> */
[----:B------:R-:W-:Y:S01]  /*4140*/  STS.U16 [R226+0x7800], R211 ;  /* 0x007800d3e2007388 */ /* 0x000fe20000000400 */
[----:B------:R-:W-:-:S03]  /*4150*/  LOP3.LUT R10, R15, 0x60, RZ, 0x3c, !PT ;  /* 0x000000600f0a7812 */ /* 0x000fc600078e3cff */
[----:B------:R-:W-:Y:S04]  /*4160*/  STS.U16 [R223+0xa00], R66 ;  /* 0x000a0042df007388 */ /* 0x000fe80000000400 */
[----:B------:R-:W-:Y:S04]  /*4170*/  STS.U16 [R223+0x1a00], R74 ;  /* 0x001a004adf007388 */ /* 0x000fe80000000400 */
[----:B------:R-:W-:Y:S04]  /*4180*/  STS.U16 [R223+0x2a00], R98 ;  /* 0x002a0062df007388 */ /* 0x000fe80000000400 */
[----:B------:R-:W-:Y:S04]  /*4190*/  STS.U16 [R223+0x3a00], R107 ;  /* 0x003a006bdf007388 */ /* 0x000fe80000000400 */
[----:B------:R-:W-:Y:S04]  /*41a0*/  STS.U16 [R223+0x4a00], R141 ;  /* 0x004a008ddf007388 */ /* 0x000fe80000000400 */
[----:B------:R-:W-:Y:S01]  /*41b0*/  STS.U16 [R223+0x5a00], R133 ;  /* 0x005a0085df007388 */ /* 0x000fe20000000400 */
[----:B------:R-:W-:-:S03]  /*41c0*/  LOP3.LUT R9, R15, 0x70, RZ, 0x3c, !PT ;  /* 0x000000700f097812 */ /* 0x000fc600078e3cff */
[----:B--2---:R-:W-:Y:S04]  /*41d0*/  STS.U16 [R223+0x6a00], R214 ;  /* 0x006a00d6df007388 */ /* 0x004fe80000000400 */
[----:B------:R-:W-:Y:S04]  /*41e0*/  STS.U16 [R223+0x7a00], R215 ;  /* 0x007a00d7df007388 */ /* 0x000fe80000000400 */
[----:B------:R-:W-:Y:S04]  /*41f0*/  STS.U16 [R10+0xc00], R67 ;  /* 0x000c00430a007388 */ /* 0x000fe80000000400 */
[----:B------:R-:W-:Y:S04]  /*4200*/  STS.U16 [R10+0x1c00], R75 ;  /* 0x001c004b0a007388 */ /* 0x000fe80000000400 */
[----:B------:R-:W-:Y:S04]  /*4210*/  STS.U16 [R10+0x2c00], R99 ;  /* 0x002c00630a007388 */ /* 0x000fe80000000400 */
[----:B------:R-:W-:Y:S04]  /*4220*/  STS.U16 [R10+0x3c00], R108 ;  /* 0x003c006c0a007388 */ /* 0x000fe80000000400 */
[----:B------:R-:W-:Y:S04]  /*4230*/  STS.U16 [R10+0x4c00], R142 ;  /* 0x004c008e0a007388 */ /* 0x000fe80000000400 */
[----:B---3--:R-:W-:Y:S04]  /*4240*/  STS.U16 [R10+0x5c00], R218 ;  /* 0x005c00da0a007388 */ /* 0x008fe80000000400 */
        /* <DEDUP_REMOVED lines=10> */
[----:B------:R-:W-:Y:S01]  /*42f0*/  BAR.SYNC.DEFER_BLOCKING 0x0 ;  /* 0x0000000000007b1d */ /* 0x000fe20000010000 */
[----:B0-----:R-:W-:-:S05]  /*4300*/  LOP3.LUT R9, R0, 0x20, RZ, 0x3c, !PT ;  /* 0x0000002000097812 */ /* 0x001fca00078e3cff */
[----:B------:R-:W-:Y:S04]  /*4310*/  LDSM.16.MT88.4 R128, [R0+0x8000] ;  /* 0x008000000080783b */ /* 0x000fe80000004200 */
[----:B------:R-:W0:Y:S04]  /*4320*/  LDSM.16.M88.4 R72, [R2] ;  /* 0x000000000248783b */ /* 0x000e280000000200 */
[----:B------:R-:W1:Y:S04]  /*4330*/  LDSM.16.MT88.4 R108, [R9+0x8000] ;  /* 0x00800000096c783b */ /* 0x000e680000004200 */
[----:B------:R-:W2:Y:S04]  /*4340*/  LDSM.16.MT88.4 R76, [R0+0x8400] ;  /* 0x00840000004c783b */ /* 0x000ea80000004200 */
[----:B------:R-:W3:Y:S01]  /*4350*/  LDSM.16.MT88.4 R68, [R9+0x8400] ;  /* 0x008400000944783b */ /* 0x000ee20000004200 */
[----:B------:R-:W-:-:S03]  /*4360*/  LOP3.LUT R10, R2, 0x40, RZ, 0x3c, !PT ;  /* 0x00000040020a7812 */ /* 0x000fc600078e3cff */
[----:B------:R-:W-:Y:S04]  /*4370*/  LDSM.16.MT88.4 R132, [R0+0x8800] ;  /* 0x008800000084783b */ /* 0x000fe80000004200 */
[----:B------:R-:W4:Y:S04]  /*4380*/  LDSM.16.M88.4 R96, [R10] ;  /* 0x000000000a60783b */ /* 0x000f280000000200 */
[----:B------:R-:W2:Y:S01]  /*4390*/  LDSM.16.MT88.4 R104, [R9+0x8800] ;  /* 0x008800000968783b */ /* 0x000ea20000004200 */
[-C--:B0-----:R-:W-:Y:S08]  /*43a0*/  HMMA.16816.F32.BF16 R128, R128, R72.reuse, RZ ;  /* 0x000000488080723c */ /* 0x081ff000000418ff */
[----:B-1----:R-:W-:Y:S11]  /*43b0*/  HMMA.16816.F32.BF16 R108, R108, R72, RZ ;  /* 0x000000486c6c723c */ /* 0x002ff600000418ff */
[----:B------:R-:W-:Y:S05]  /*43c0*/  @!UPT UIADD3 URZ, URZ, URZ, URZ ;  /* 0x0000003f3f3ff290 */ /* 0x000fea000fffe03f */
[-C--:B--2---:R-:W-:Y:S01]  /*43d0*/  HMMA.16816.F32.BF16 R76, R76, R74.reuse, R128 ;  /* 0x0000004a4c4c723c */ /* 0x084fe20000041880 */
[----:B------:R-:W-:Y:S07]  /*43e0*/  LDSM.16.MT88.4 R128, [R0+0x9000] ;  /* 0x009000000080783b */ /* 0x000fee0000004200 */
[----:B---3--:R-:W-:Y:S01]  /*43f0*/  HMMA.16816.F32.BF16 R108, R68, R74, R108 ;  /* 0x0000004a446c723c */ /* 0x008fe2000004186c */
[----:B------:R-:W0:Y:S04]  /*4400*/  LDSM.16.MT88.4 R68, [R0+0x8c00] ;  /* 0x008c00000044783b */ /* 0x000e280000004200 */
[----:B------:R-:W1:Y:S11]  /*4410*/  LDSM.16.MT88.4 R72, [R9+0x8c00] ;  /* 0x008c00000948783b */ /* 0x000e760000004200 */
[-C--:B----4-:R-:W-:Y:S01]  /*4420*/  HMMA.16816.F32.BF16 R132, R132, R96.reuse, R76 ;  /* 0x000000608484723c */ /* 0x090fe2000004184c */
[----:B------:R-:W2:Y:S07]  /*4430*/  LDSM.16.M88.4 R76, [R2+0x80] ;  /* 0x00008000024c783b */ /* 0x000eae0000000200 */
[----:B------:R-:W-:Y:S01]  /*4440*/  HMMA.16816.F32.BF16 R104, R104, R96, R108 ;  /* 0x000000606868723c */ /* 0x000fe2000004186c */
[----:B------:R-:W3:Y:S11]  /*4450*/  LDSM.16.MT88.4 R108, [R9+0x9000] ;  /* 0x00900000096c783b */ /* 0x000ef60000004200 */
[----:B------:R-:W-:Y:S04]  /*4460*/  @!UPT UIADD3 URZ, URZ, URZ, URZ ;  /* 0x0000003f3f3ff290 */ /* 0x000fe8000fffe03f */
[-C--:B0-----:R-:W-:Y:S01]  /*4470*/  HMMA.16816.F32.BF16 R68, R68, R98.reuse, R132 ;  /* 0x000000624444723c */ /* 0x081fe20000041884 */
[----:B------:R-:W-:Y:S07]  /*4480*/  LDSM.16.MT88.4 R132, [R9+0x9800] ;  /* 0x009800000984783b */ /* 0x000fee0000004200 */
[----:B-1----:R-:W-:Y:S01]  /*4490*/  HMMA.16816.F32.BF16 R96, R72, R98, R104 ;  /* 0x000000624860723c */ /* 0x002fe20000041868 */
[----:B------:R-:W0:Y:S04]  /*44a0*/  LDSM.16.MT88.4 R104, [R0+0x9400] ;  /* 0x009400000068783b */ /* 0x000e280000004200 */
[----:B------:R-:W1:Y:S11]  /*44b0*/  LDSM.16.MT88.4 R72, [R9+0x9400] ;  /* 0x009400000948783b */ /* 0x000e760000004200 */
[-C--:B--2---:R-:W-:Y:S01]  /*44c0*/  HMMA.16816.F32.BF16 R128, R128, R76.reuse, R68 ;  /* 0x0000004c8080723c */ /* 0x084fe20000041844 */
[----:B------:R-:W-:Y:S07]  /*44d0*/  LDSM.16.M88.4 R68, [R10+0x80] ;  /* 0x000080000a44783b */ /* 0x000fee0000000200 */
[----:B---3--:R-:W-:Y:S01]  /*44e0*/  HMMA.16816.F32.BF16 R108, R108, R76, R96 ;  /* 0x0000004c6c6c723c */ /* 0x008fe20000041860 */
[----:B------:R-:W2:Y:S11]  /*44f0*/  LDSM.16.MT88.4 R96, [R0+0x9800] ;  /* 0x009800000060783b */ /* 0x000eb60000004200 */
        /* <DEDUP_REMOVED lines=8> */
[----:B------:R-:W-:Y:S01]  /*4580*/  HMMA.16816.F32.BF16 R132, R132, R68, R108 ;  /* 0x000000448484723c */ /* 0x000fe2000004186c */
        /* <DEDUP_REMOVED lines=8> */
[----:B------:R-:W2:Y:S07]  /*4610*/  LDSM.16.M88.4 R108, [R10+0x100] ;  /* 0x000100000a6c783b */ /* 0x000eae0000000200 */
[----:B------:R-:W-:Y:S01]  /*4620*/  HMMA.16816.F32.BF16 R132, R128, R104, R132 ;  /* 0x000000688084723c */ /* 0x000fe20000041884 */
[----:B------:R-:W3:Y:S11]  /*4630*/  LDSM.16.MT88.4 R128, [R9+0xa800] ;  /* 0x00a800000980783b */ /* 0x000ef60000004200 */
[----:B------:R-:W-:Y:S04]  /*4640*/  @!UPT UIADD3 URZ, URZ, URZ, URZ ;  /* 0x0000003f3f3ff290 */ /* 0x000fe8000fffe03f */
[-C--:B0-----:R-:W-:Y:S01]  /*4650*/  HMMA.16816.F32.BF16 R72, R76, R106.reuse, R72 ;  /* 0x0000006a4c48723c */ /* 0x081fe20000041848 */
[----:B------:R-:W0:Y:S07]  /*4660*/  LDSM.16.MT88.4 R76, [R0+0xac00] ;  /* 0x00ac0000004c783b */ /* 0x000e2e0000004200 */
[----:B-1----:R-:W-:Y:S01]  /*4670*/  HMMA.16816.F32.BF16 R132, R68, R106, R132 ;  /* 0x0000006a4484723c */ /* 0x002fe20000041884 */
[----:B------:R-:W1:Y:S04]  /*4680*/  LDSM.16.MT88.4 R68, [R9+0xac00] ;  /* 0x00ac00000944783b */ /* 0x000e680000004200 */
[----:B------:R-:W-:Y:S11]  /*4690*/  LDSM.16.M88.4 R104, [R2+0x180] ;  /* 0x000180000268783b */ /* 0x000ff60000000200 */
[-C--:B--2---:R-:W-:Y:S01]  /*46a0*/  HMMA.16816.F32.BF16 R72, R96, R108.reuse, R72 ;  /* 0x0000006c6048723c */ /* 0x084fe20000041848 */
[----:B------:R-:W2:Y:S07]  /*46b0*/  LDSM.16.MT88.4 R96, [R0+0xb000] ;  /* 0x00b000000060783b */ /* 0x000eae0000004200 */
[----:B---3--:R-:W-:Y:S01]  /*46c0*/  HMMA.16816.F32.BF16 R132, R128, R108, R132 ;  /* 0x0000006c8084723c */ /* 0x008fe20000041884 */
[----:B------:R-:W3:Y:S11]  /*46d0*/  LDSM.16.MT88.4 R128, [R9+0xb000] ;  /* 0x00b000000980783b */ /* 0x000ef60000004200 */
[----:B------:R-:W-:Y:S04]  /*46e0*/  @!UPT UIADD3 URZ, URZ, URZ, URZ ;  /* 0x0000003f3f3ff290 */ /* 0x000fe8000fffe03f */
[-C--:B0-----:R-:W-:Y:S01]  /*46f0*/  HMMA.16816.F32.BF16 R72, R76, R110.reuse, R72 ;  /* 0x0000006e4c48723c */ /* 0x081fe20000041848 */
[----:B------:R-:W-:Y:S07]  /*4700*/  LDSM.16.MT88.4 R76, [R9+0xb400] ;  /* 0x00b40000094c783b */ /* 0x000fee0000004200 */
[----:B-1----:R-:W-:Y:S01]  /*4710*/  HMMA.16816.F32.BF16 R132, R68, R110, R132 ;  /* 0x0000006e4484723c */ /* 0x002fe20000041884 */
[----:B------:R-:W0:Y:S04]  /*4720*/  LDSM.16.MT88.4 R68, [R0+0xb400] ;  /* 0x00b400000044783b */ /* 0x000e280000004200 */
[----:B------:R-:W-:Y:S11]  /*4730*/  LDSM.16.M88.4 R108, [R10+0x180] ;  /* 0x000180000a6c783b */ /* 0x000ff60000000200 */
[-C--:B--2---:R-:W-:Y:S01]  /*4740*/  HMMA.16816.F32.BF16 R72, R96, R104.reuse, R72 ;  /* 0x000000686048723c */ /* 0x084fe20000041848 */
[----:B------:R-:W1:Y:S07]  /*4750*/  LDSM.16.MT88.4 R96, [R0+0xb800] ;  /* 0x00b800000060783b */ /* 0x000e6e0000004200 */
[----:B---3--:R-:W-:Y:S01]  /*4760*/  HMMA.16816.F32.BF16 R128, R128, R104, R132 ;  /* 0x000000688080723c */ /* 0x008fe20000041884 */
[----:B------:R-:W2:Y:S11]  /*4770*/  LDSM.16.MT88.4 R132, [R9+0xb800] ;  /* 0x00b800000984783b */ /* 0x000eb60000004200 */
[----:B------:R-:W-:Y:S04]  /*4780*/  @!UPT UIADD3 URZ, URZ, URZ, URZ ;  /* 0x0000003f3f3ff290 */ /* 0x000fe8000fffe03f */
[-C--:B0-----:R-:W-:Y:S01]  /*4790*/  HMMA.16816.F32.BF16 R68, R68, R106.reuse, R72 ;  /* 0x0000006a4444723c */ /* 0x081fe20000041848 */
[----:B------:R-:W0:Y:S07]  /*47a0*/  LDSM.16.MT88.4 R72, [R0+0xbc00] ;  /* 0x00bc00000048783b */ /* 0x000e2e0000004200 */
[----:B------:R-:W-:Y:S01]  /*47b0*/  HMMA.16816.F32.BF16 R76, R76, R106, R128 ;  /* 0x0000006a4c4c723c */ /* 0x000fe20000041880 */
[----:B------:R-:W3:Y:S11]  /*47c0*/  LDSM.16.MT88.4 R104, [R9+0xbc00] ;  /* 0x00bc00000968783b */ /* 0x000ef60000004200 */
[----:B------:R-:W-:Y:S04]  /*47d0*/  @!UPT UIADD3 URZ, URZ, URZ, URZ ;  /* 0x0000003f3f3ff290 */ /* 0x000fe8000fffe03f */
[-C--:B-1----:R-:W-:Y:S01]  /*47e0*/  HMMA.16816.F32.BF16 R68, R96, R108.reuse, R68 ;  /* 0x0000006c6044723c */ /* 0x082fe20000041844 */
[----:B------:R-:W1:Y:S04]  /*47f0*/  S2R R223, SR_TID.X ;  /* 0x0000000000df7919 */ /* 0x000e680000002100 */
[----:B------:R-:W4:Y:S03]  /*4800*/  LDL.64 R96, [R1+0x8] ;  /* 0x0000080001607983 */ /* 0x000f260000100a00 */
[----:B--2---:R-:W-:Y:S01]  /*4810*/  HMMA.16816.F32.BF16 R76, R132, R108, R76 ;  /* 0x0000006c844c723c */ /* 0x004fe2000004184c */
[----:B------:R-:W2:Y:S11]  /*4820*/  LDL.64 R98, [R1] ;  /* 0x0000000001627983 */ /* 0x000eb60000100a00 */
[----:B------:R-:W-:Y:S04]  /*4830*/  @!UPT UIADD3 URZ, URZ, URZ, URZ ;  /* 0x0000003f3f3ff290 */ /* 0x000fe8000fffe03f */
[-C--:B0-----:R-:W-:Y:S08]  /*4840*/  HMMA.16816.F32.BF16 R68, R72, R110.reuse, R68 ;  /* 0x0000006e4844723c */ /* 0x081ff00000041844 */
[----:B---3--:R-:W-:Y:S01]  /*4850*/  HMMA.16816.F32.BF16 R76, R104, R110, R76 ;  /* 0x0000006e684c723c */ /* 0x008fe2000004184c */
[C---:B-1----:R-:W-:Y:S01]  /*4860*/  LOP3.LUT R101, R223.reuse, 0xff, RZ, 0xc0, !PT ;  /* 0x000000ffdf657812 */ /* 0x042fe200078ec0ff */
[----:B------:R-:W3:Y:S01]  /*4870*/  LDL.64 R106, [R1+0x20] ;  /* 0x00002000016a7983 */ /* 0x000ee20000100a00 */
[----:B------:R-:W-:-:S03]  /*4880*/  LOP3.LUT R102, R223, 0x1c, RZ, 0xc0, !PT ;  /* 0x0000001cdf667812 */ /* 0x000fc600078ec0ff */
[----:B------:R-:W2:Y:S10]  /*4890*/  LDL.64 R104, [R1+0x18] ;  /* 0x0000180001687983 */ /* 0x000eb40000100a00 */
[----:B------:R-:W-:-:S02]  /*48a0*/  FMUL R65, R68, c[0x0][0x188] ;  /* 0x0000620044417a20 */ /* 0x000fc40000400000 */
[----:B------:R-:W-:Y:S02]  /*48b0*/  FMUL R66, R69, c[0x0][0x188] ;  /* 0x0000620045427a20 */ /* 0x000fe40000400000 */
[----:B------:R-:W-:Y:S02]  /*48c0*/  FMUL R67, R70, c[0x0][0x188] ;  /* 0x0000620046437a20 */ /* 0x000fe40000400000 */
[----:B------:R-:W-:Y:S02]  /*48d0*/  FMUL R72, R71, c[0x0][0x188] ;  /* 0x0000620047487a20 */ /* 0x000fe40000400000 */
[----:B------:R-:W-:Y:S02]  /*48e0*/  FMUL R11, R76, c[0x0][0x188] ;  /* 0x000062004c0b7a20 */ /* 0x000fe40000400000 */
[----:B------:R-:W-:Y:S02]  /*48f0*/  FMUL R12, R77, c[0x0][0x188] ;  /* 0x000062004d0c7a20 */ /* 0x000fe40000400000 */
[----:B------:R-:W-:-:S02]  /*4900*/  FMUL R10, R78, c[0x0][0x188] ;  /* 0x000062004e0a7a20 */ /* 0x000fc40000400000 */
[----:B------:R-:W-:Y:S01]  /*4910*/  FMUL R9, R79, c[0x0][0x188] ;  /* 0x000062004f097a20 */ /* 0x000fe20000400000 */
[----:B------:R-:W-:Y:S02]  /*4920*/  FMNMX R65, R65, R66, !PT ;  /* 0x0000004241417209 */ /* 0x000fe40007800000 */
[----:B------:R-:W-:Y:S02]  /*4930*/  FMNMX R67, R67, R72, !PT ;  /* 0x0000004843437209 */ /* 0x000fe40007800000 */
[----:B------:R-:W-:Y:S02]  /*4940*/  FMNMX R11, R11, R12, !PT ;  /* 0x0000000c0b0b7209 */ /* 0x000fe40007800000 */
[----:B------:R-:W-:Y:S01]  /*4950*/  FMNMX R10, R10, R9, !PT ;  /* 0x000000090a0a7209 */ /* 0x000fe20007800000 */
[----:B------:R-:W0:Y:S04]  /*4960*/  SHFL.BFLY PT, R66, R65, 0x2, 0x1f ;  /* 0x0c401f0041427f89 */ /* 0x000e2800000e0000 */
[----:B------:R-:W1:Y:S04]  /*4970*/  SHFL.BFLY PT, R72, R67, 0x2, 0x1f ;  /* 0x0c401f0043487f89 */ /* 0x000e6800000e0000 */
[----:B------:R-:W1:Y:S04]  /*4980*/  SHFL.BFLY PT, R12, R11, 0x2, 0x1f ;  /* 0x0c401f000b0c7f89 */ /* 0x000e6800000e0000 */
[----:B------:R-:W1:Y:S01]  /*4990*/  SHFL.BFLY PT, R9, R10, 0x2, 0x1f ;  /* 0x0c401f000a097f89 */ /* 0x000e6200000e0000 */
[----:B0-----:R-:W-:-:S02]  /*49a0*/  FMNMX R66, R65, R66, !PT ;  /* 0x0000004241427209 */ /* 0x001fc40007800000 */
[----:B-1----:R-:W-:Y:S02]  /*49b0*/  FMNMX R72, R67, R72, !PT ;  /* 0x0000004843487209 */ /* 0x002fe40007800000 */
[----:B------:R-:W-:Y:S02]  /*49c0*/  FMNMX R12, R11, R12, !PT ;  /* 0x0000000c0b0c7209 */ /* 0x000fe40007800000 */
[----:B------:R-:W-:Y:S01]  /*49d0*/  FMNMX R9, R10, R9, !PT ;  /* 0x000000090a097209 */ /* 0x000fe20007800000 */
[----:B------:R-:W0:Y:S04]  /*49e0*/  SHFL.BFLY PT, R11, R72, 0x1, 0x1f ;  /* 0x0c201f00480b7f89 */ /* 0x000e2800000e0000 */
[----:B------:R-:W1:Y:S04]  /*49f0*/  SHFL.BFLY PT, R10, R66, 0x1, 0x1f ;  /* 0x0c201f00420a7f89 */ /* 0x000e6800000e0000 */
[----:B------:R-:W1:Y:S04]  /*4a00*/  SHFL.BFLY PT, R65, R12, 0x1, 0x1f ;  /* 0x0c201f000c417f89 */ /* 0x000e6800000e0000 */
[----:B------:R-:W1:Y:S01]  /*4a10*/  SHFL.BFLY PT, R67, R9, 0x1, 0x1f ;  /* 0x0c201f0009437f89 */ /* 0x000e6200000e0000 */
[----:B0-----:R-:W-:-:S03]  /*4a20*/  FMNMX R11, R72, R11, !PT ;  /* 0x0000000b480b7209 */ /* 0x001fc60007800000 */
[----:B------:R-:W-:Y:S01]  /*4a30*/  BAR.SYNC.DEFER_BLOCKING 0x0 ;  /* 0x0000000000007b1d */ /* 0x000fe20000010000 */
[----:B-1----:R-:W-:Y:S02]  /*4a40*/  FMNMX R10, R66, R10, !PT ;  /* 0x0000000a420a7209 */ /* 0x002fe40007800000 */
[----:B------:R-:W-:Y:S02]  /*4a50*/  FMNMX R65, R12, R65, !PT ;  /* 0x000000410c417209 */ /* 0x000fe40007800000 */
[----:B------:R-:W-:Y:S01]  /*4a60*/  FMNMX R67, R9, R67, !PT ;  /* 0x0000004309437209 */ /* 0x000fe20007800000 */
[----:B------:R-:W-:Y:S04]  /*4a70*/  @!P1 STS [R5], R10 ;  /* 0x0000000a05009388 */ /* 0x000fe80000000800 */
[----:B------:R-:W-:Y:S04]  /*4a80*/  @!P1 STS [R5+0x100], R11 ;  /* 0x0001000b05009388 */ /* 0x000fe80000000800 */
[----:B------:R-:W-:Y:S04]  /*4a90*/  @!P1 STS [R5+0x200], R65 ;  /* 0x0002004105009388 */ /* 0x000fe80000000800 */
[----:B------:R-:W-:Y:S04]  /*4aa0*/  @!P1 STS [R5+0x300], R67 ;  /* 0x0003004305009388 */ /* 0x000fe80000000800 */
[----:B------:R-:W-:Y:S06]  /*4ab0*/  BAR.SYNC.DEFER_BLOCKING 0x0 ;  /* 0x0000000000007b1d */ /* 0x000fec0000010000 */
[----:B------:R-:W0:Y:S04]  /*4ac0*/  LDS R9, [R101.X4] ;  /* 0x0000000065097984 */ /* 0x000e280000004800 */
[----:B0-----:R-:W0:Y:S02]  /*4ad0*/  SHFL.BFLY PT, R10, R9, 0x4, 0x1f ;  /* 0x0c801f00090a7f89 */ /* 0x001e2400000e0000 */
[----:B0-----:R-:W-:-:S05]  /*4ae0*/  FMNMX R10, R9, R10, !PT ;  /* 0x0000000a090a7209 */ /* 0x001fca0007800000 */
[----:B------:R-:W0:Y:S02]  /*4af0*/  SHFL.BFLY PT, R9, R10, 0x2, 0x1f ;  /* 0x0c401f000a097f89 */ /* 0x000e2400000e0000 */
[----:B0-----:R-:W-:-:S05]  /*4b00*/  FMNMX R9, R10, R9, !PT ;  /* 0x000000090a097209 */ /* 0x001fca0007800000 */
[----:B------:R-:W0:Y:S02]  /*4b10*/  SHFL.BFLY PT, R10, R9, 0x1, 0x1f ;  /* 0x0c201f00090a7f89 */ /* 0x000e2400000e0000 */
[----:B0-----:R-:W-:-:S05]  /*4b20*/  FMNMX R10, R9, R10, !PT ;  /* 0x0000000a090a7209 */ /* 0x001fca0007800000 */
[----:B------:R-:W-:Y:S04]  /*4b30*/  @!P0 STS [R101.X4], R10 ;  /* 0x0000000a65008388 */ /* 0x000fe80000004800 */
[----:B------:R-:W-:Y:S06]  /*4b40*/  BAR.SYNC.DEFER_BLOCKING 0x0 ;  /* 0x0000000000007b1d */ /* 0x000fec0000010000 */
[----:B------:R-:W0:Y:S04]  /*4b50*/  LDS R12, [R102.X8] ;  /* 0x00000000660c7984 */ /* 0x000e280000008800 */
[----:B------:R-:W1:Y:S04]  /*4b60*/  LDS R11, [R102.X8+0x100] ;  /* 0x00010000660b7984 */ /* 0x000e680000008800 */
[----:B------:R-:W2:Y:S04]  /*4b70*/  LDS R10, [R102.X8+0x200] ;  /* 0x00020000660a7984 */ /* 0x000ea80000008800 */
[----:B------:R3:W4:Y:S04]  /*4b80*/  LDS R9, [R102.X8+0x300] ;  /* 0x0003000066097984 */ /* 0x0007280000008800 */
[----:B---3--:R-:W3:Y:S01]  /*4b90*/  LDL.64 R102, [R1+0x10] ;  /* 0x0000100001667983 */ /* 0x008ee20000100a00 */
[----:B0-----:R-:W-:-:S02]  /*4ba0*/  FMNMX R12, R12, R64, !PT ;  /* 0x000000400c0c7209 */ /* 0x001fc40007800000 */
[----:B-1----:R-:W-:-:S03]  /*4bb0*/  FMNMX R11, R11, R20, !PT ;  /* 0x000000140b0b7209 */ /* 0x002fc60007800000 */
[--C-:B------:R-:W-:Y:S01]  /*4bc0*/  FFMA R68, R68, c[0x0][0x188], -R12.reuse ;  /* 0x0000620044447a23 */ /* 0x100fe2000000080c */
[----:B--2---:R-:W-:Y:S01]  /*4bd0*/  FMNMX R10, R10, R100, !PT ;  /* 0x000000640a0a7209 */ /* 0x004fe20007800000 */
[----:B------:R-:W-:Y:S01]  /*4be0*/  FFMA R69, R69, c[0x0][0x188], -R12 ;  /* 0x0000620045457a23 */ /* 0x000fe2000000080c */
[----:B----4-:R-:W-:Y:S01]  /*4bf0*/  FMNMX R9, R9, R21, !PT ;  /* 0x0000001509097209 */ /* 0x010fe20007800000 */
[--C-:B------:R-:W-:Y:S02]  /*4c00*/  FFMA R70, R70, c[0x0][0x188], -R11.reuse ;  /* 0x0000620046467a23 */ /* 0x100fe4000000080b */
[----:B------:R-:W-:Y:S02]  /*4c10*/  FFMA R71, R71, c[0x0][0x188], -R11 ;  /* 0x0000620047477a23 */ /* 0x000fe4000000080b */
[--C-:B------:R-:W-:Y:S02]  /*4c20*/  FFMA R76, R76, c[0x0][0x188], -R10.reuse ;  /* 0x000062004c4c7a23 */ /* 0x100fe4000000080a */
[----:B------:R-:W-:-:S02]  /*4c30*/  FFMA R77, R77, c[0x0][0x188], -R10 ;  /* 0x000062004d4d7a23 */ /* 0x000fc4000000080a */
[--C-:B------:R-:W-:Y:S02]  /*4c40*/  FFMA R78, R78, c[0x0][0x188], -R9.reuse ;  /* 0x000062004e4e7a23 */ /* 0x100fe40000000809 */
[----:B------:R-:W-:Y:S02]  /*4c50*/  FFMA R79, R79, c[0x0][0x188], -R9 ;  /* 0x000062004f4f7a23 */ /* 0x000fe40000000809 */
[----:B------:R-:W-:Y:S02]  /*4c60*/  FMUL R65, R68, 1.4426950216293334961 ;  /* 0x3fb8aa3b44417820 */ /* 0x000fe40000400000 */
[----:B------:R-:W-:Y:S02]  /*4c70*/  FMUL R66, R69, 1.4426950216293334961 ;  /* 0x3fb8aa3b45427820 */ /* 0x000fe40000400000 */
[----:B------:R-:W-:Y:S02]  /*4c80*/  FMUL R67, R70, 1.4426950216293334961 ;  /* 0x3fb8aa3b46437820 */ /* 0x000fe40000400000 */
[----:B------:R-:W-:-:S02]  /*4c90*/  FMUL R71, R71, 1.4426950216293334961 ;  /* 0x3fb8aa3b47477820 */ /* 0x000fc40000400000 */
[----:B------:R-:W-:Y:S02]  /*4ca0*/  FMUL R76, R76, 1.4426950216293334961 ;  /* 0x3fb8aa3b4c4c7820 */ /* 0x000fe40000400000 */
[----:B------:R-:W-:Y:S02]  /*4cb0*/  FMUL R77, R77, 1.4426950216293334961 ;  /* 0x3fb8aa3b4d4d7820 */ /* 0x000fe40000400000 */
[----:B------:R-:W-:Y:S02]  /*4cc0*/  FMUL R78, R78, 1.4426950216293334961 ;  /* 0x3fb8aa3b4e4e7820 */ /* 0x000fe40000400000 */
[----:B------:R-:W-:Y:S01]  /*4cd0*/  FMUL R79, R79, 1.4426950216293334961 ;  /* 0x3fb8aa3b4f4f7820 */ /* 0x000fe20000400000 */
[----:B------:R-:W-:Y:S08]  /*4ce0*/  MUFU.EX2 R65, R65 ;  /* 0x0000004100417308 */ /* 0x000ff00000000800 */
[----:B------:R-:W0:Y:S08]  /*4cf0*/  MUFU.EX2 R66, R66 ;  /* 0x0000004200427308 */ /* 0x000e300000000800 */
[----:B------:R-:W-:Y:S08]  /*4d00*/  MUFU.EX2 R67, R67 ;  /* 0x0000004300437308 */ /* 0x000ff00000000800 */
[----:B------:R-:W1:Y:S08]  /*4d10*/  MUFU.EX2 R72, R71 ;  /* 0x0000004700487308 */ /* 0x000e700000000800 */
[----:B------:R-:W-:Y:S08]  /*4d20*/  MUFU.EX2 R144, R76 ;  /* 0x0000004c00907308 */ /* 0x000ff00000000800 */
[----:B------:R-:W2:Y:S08]  /*4d30*/  MUFU.EX2 R145, R77 ;  /* 0x0000004d00917308 */ /* 0x000eb00000000800 */
[----:B------:R-:W-:Y:S08]  /*4d40*/  MUFU.EX2 R159, R78 ;  /* 0x0000004e009f7308 */ /* 0x000ff00000000800 */
[----:B------:R-:W4:Y:S01]  /*4d50*/  MUFU.EX2 R158, R79 ;  /* 0x0000004f009e7308 */ /* 0x000f220000000800 */
[----:B0-----:R-:W-:-:S02]  /*4d60*/  FADD R73, R65, R66 ;  /* 0x0000004241497221 */ /* 0x001fc40000000000 */
[----:B-1----:R-:W-:Y:S02]  /*4d70*/  FADD R74, R67, R72 ;  /* 0x00000048434a7221 */ /* 0x002fe40000000000 */
[----:B--2---:R-:W-:Y:S01]  /*4d80*/  FADD R70, R144, R145 ;  /* 0x0000009190467221 */ /* 0x004fe20000000000 */
[----:B------:R-:W0:Y:S04]  /*4d90*/  SHFL.BFLY PT, R75, R73, 0x2, 0x1f ;  /* 0x0c401f00494b7f89 */ /* 0x000e2800000e0000 */
[----:B------:R-:W1:Y:S01]  /*4da0*/  SHFL.BFLY PT, R76, R74, 0x2, 0x1f ;  /* 0x0c401f004a4c7f89 */ /* 0x000e6200000e0000 */
[----:B----4-:R-:W-:-:S03]  /*4db0*/  FADD R69, R159, R158 ;  /* 0x0000009e9f457221 */ /* 0x010fc60000000000 */
[----:B------:R-:W2:Y:S04]  /*4dc0*/  SHFL.BFLY PT, R71, R70, 0x2, 0x1f ;  /* 0x0c401f0046477f89 */ /* 0x000ea800000e0000 */
[----:B------:R-:W4:Y:S01]  /*4dd0*/  SHFL.BFLY PT, R68, R69, 0x2, 0x1f ;  /* 0x0c401f0045447f89 */ /* 0x000f2200000e0000 */
[----:B0-----:R-:W-:Y:S02]  /*4de0*/  FADD R75, R73, R75 ;  /* 0x0000004b494b7221 */ /* 0x001fe40000000000 */
[----:B-1----:R-:W-:Y:S02]  /*4df0*/  FADD R76, R74, R76 ;  /* 0x0000004c4a4c7221 */ /* 0x002fe40000000000 */
[----:B--2---:R-:W-:Y:S02]  /*4e00*/  FADD R71, R70, R71 ;  /* 0x0000004746477221 */ /* 0x004fe40000000000 */
[----:B----4-:R-:W-:Y:S01]  /*4e10*/  FADD R68, R69, R68 ;  /* 0x0000004445447221 */ /* 0x010fe20000000000 */
[----:B------:R-:W0:Y:S04]  /*4e20*/  SHFL.BFLY PT, R70, R76, 0x1, 0x1f ;  /* 0x0c201f004c467f89 */ /* 0x000e2800000e0000 */
[----:B------:R-:W1:Y:S04]  /*4e30*/  SHFL.BFLY PT, R69, R75, 0x1, 0x1f ;  /* 0x0c201f004b457f89 */ /* 0x000e6800000e0000 */
[----:B------:R-:W2:Y:S04]  /*4e40*/  SHFL.BFLY PT, R73, R71, 0x1, 0x1f ;  /* 0x0c201f0047497f89 */ /* 0x000ea800000e0000 */
[----:B------:R-:W4:Y:S01]  /*4e50*/  SHFL.BFLY PT, R74, R68, 0x1, 0x1f ;  /* 0x0c201f00444a7f89 */ /* 0x000f2200000e0000 */
[----:B0-----:R-:W-:-:S03]  /*4e60*/  FADD R70, R76, R70 ;  /* 0x000000464c467221 */ /* 0x001fc60000000000 */
[----:B------:R-:W-:Y:S01]  /*4e70*/  BAR.SYNC.DEFER_BLOCKING 0x0 ;  /* 0x0000000000007b1d */ /* 0x000fe20000010000 */
[----:B-1----:R-:W-:Y:S02]  /*4e80*/  FADD R69, R75, R69 ;  /* 0x000000454b457221 */ /* 0x002fe40000000000 */
[----:B--2---:R-:W-:Y:S02]  /*4e90*/  FADD R73, R71, R73 ;  /* 0x0000004947497221 */ /* 0x004fe40000000000 */
[----:B----4-:R-:W-:Y:S01]  /*4ea0*/  FADD R74, R68, R74 ;  /* 0x0000004a444a7221 */ /* 0x010fe20000000000 */
[----:B------:R-:W-:Y:S04]  /*4eb0*/  @!P1 STS [R5], R69 ;  /* 0x0000004505009388 */ /* 0x000fe80000000800 */
[----:B------:R-:W-:Y:S04]  /*4ec0*/  @!P1 STS [R5+0x100], R70 ;  /* 0x0001004605009388 */ /* 0x000fe80000000800 */
[----:B------:R-:W-:Y:S04]  /*4ed0*/  @!P1 STS [R5+0x200], R73 ;  /* 0x0002004905009388 */ /* 0x000fe80000000800 */
[----:B------:R-:W-:Y:S04]  /*4ee0*/  @!P1 STS [R5+0x300], R74 ;  /* 0x0003004a05009388 */ /* 0x000fe80000000800 */
[----:B------:R-:W-:Y:S06]  /*4ef0*/  BAR.SYNC.DEFER_BLOCKING 0x0 ;  /* 0x0000000000007b1d */ /* 0x000fec0000010000 */
[----:B------:R-:W0:Y:S04]  /*4f00*/  LDS R68, [R101.X4] ;  /* 0x0000000065447984 */ /* 0x000e280000004800 */
[----:B0-----:R-:W0:Y:S02]  /*4f10*/  SHFL.BFLY PT, R69, R68, 0x4, 0x1f ;  /* 0x0c801f0044457f89 */ /* 0x001e2400000e0000 */
[----:B0-----:R-:W-:-:S05]  /*4f20*/  FADD R69, R68, R69 ;  /* 0x0000004544457221 */ /* 0x001fca0000000000 */
[----:B------:R-:W0:Y:S02]  /*4f30*/  SHFL.BFLY PT, R68, R69, 0x2, 0x1f ;  /* 0x0c401f0045447f89 */ /* 0x000e2400000e0000 */
[----:B0-----:R-:W-:-:S05]  /*4f40*/  FADD R68, R69, R68 ;  /* 0x0000004445447221 */ /* 0x001fca0000000000 */
[----:B------:R-:W0:Y:S02]  /*4f50*/  SHFL.BFLY PT, R69, R68, 0x1, 0x1f ;  /* 0x0c201f0044457f89 */ /* 0x000e2400000e0000 */
[----:B0-----:R-:W-:-:S05]  /*4f60*/  FADD R68, R68, R69 ;  /* 0x0000004544447221 */ /* 0x001fca0000000000 */
[----:B------:R3:W-:Y:S01]  /*4f70*/  @!P0 STS [R101.X4], R68 ;  /* 0x0000004465008388 */ /* 0x0007e20000004800 */
[----:B------:R-:W-:-:S03]  /*4f80*/  IMAD.WIDE R70, R17, 0x2, R106 ;  /* 0x0000000211467825 */ /* 0x000fc600078e026a */
[----:B------:R-:W-:Y:S01]  /*4f90*/  BAR.SYNC.DEFER_BLOCKING 0x0 ;  /* 0x0000000000007b1d */ /* 0x000fe20000010000 */
[----:B------:R-:W-:-:S04]  /*4fa0*/  IMAD.WIDE R96, R17, 0x2, R96 ;  /* 0x0000000211607825 */ /* 0x000fc800078e0260 */
[----:B------:R-:W-:-:S04]  /*4fb0*/  IMAD.WIDE R78, R17, 0x2, R98 ;  /* 0x00000002114e7825 */ /* 0x000fc800078e0262 */
[----:B---3--:R-:W-:-:S04]  /*4fc0*/  IMAD.WIDE R68, R17, 0x2, R102 ;  /* 0x0000000211447825 */ /* 0x008fc800078e0266 */
[----:B-----5:R-:W-:-:S04]  /*4fd0*/  IMAD.WIDE R74, R17, 0x2, R248 ;  /* 0x00000002114a7825 */ /* 0x020fc800078e02f8 */
[C---:B------:R-:W-:Y:S01]  /*4fe0*/  IMAD.WIDE R98, R17.reuse, 0x2, R244 ;  /* 0x0000000211627825 */ /* 0x040fe200078e02f4 */
[----:B------:R0:W2:Y:S04]  /*4ff0*/  LDG.E.U16 R70, [R70.64] ;  /* 0x0000000446467981 */ /* 0x0000a8000c1e1500 */
[----:B------:R1:W3:Y:S01]  /*5000*/  LDG.E.U16 R111, [R96.64] ;  /* 0x00000004606f7981 */ /* 0x0002e2000c1e1500 */
[----:B------:R-:W-:-:S03]  /*5010*/  IMAD.WIDE R76, R17, 0x2, R250 ;  /* 0x00000002114c7825 */ /* 0x000fc600078e02fa */
[----:B------:R4:W2:Y:S04]  /*5020*/  LDG.E.U16 R69, [R68.64] ;  /* 0x0000000444457981 */ /* 0x0008a8000c1e1500 */
[----:B0-----:R0:W2:Y:S01]  /*5030*/  LDG.E.U16 R71, [R78.64] ;  /* 0x000000044e477981 */ /* 0x0010a2000c1e1500 */
[----:B-1----:R-:W-:-:S03]  /*5040*/  IMAD.WIDE R96, R17, 0x2, R240 ;  /* 0x0000000211607825 */ /* 0x002fc600078e02f0 */
[----:B------:R1:W2:Y:S01]  /*5050*/  LDG.E.U16 R109, [R98.64] ;  /* 0x00000004626d7981 */ /* 0x0002a2000c1e1500 */
[----:B------:R-:W-:-:S03]  /*5060*/  IMAD.WIDE R128, R17, 0x2, R104 ;  /* 0x0000000211807825 */ /* 0x000fc600078e0268 */
[----:B----4-:R4:W2:Y:S01]  /*5070*/  LDG.E.U16 R68, [R74.64] ;  /* 0x000000044a447981 */ /* 0x0108a2000c1e1500 */
[----:B0-----:R-:W-:-:S03]  /*5080*/  IMAD.WIDE R78, R17, 0x2, R236 ;  /* 0x00000002114e7825 */ /* 0x001fc600078e02ec */
[----:B------:R0:W2:Y:S01]  /*5090*/  LDG.E.U16 R73, [R96.64] ;  /* 0x0000000460497981 */ /* 0x0000a2000c1e1500 */
[----:B------:R-:W-:-:S03]  /*50a0*/  IMAD.WIDE R102, R17, 0x2, R220 ;  /* 0x0000000211667825 */ /* 0x000fc600078e02dc */
[----:B------:R0:W2:Y:S01]  /*50b0*/  LDG.E.U16 R108, [R78.64] ;  /* 0x000000044e6c7981 */ /* 0x0000a2000c1e1500 */
[----:B----4-:R-:W-:-:S03]  /*50c0*/  IMAD.WIDE R74, R17, 0x2, R232 ;  /* 0x00000002114a7825 */ /* 0x010fc600078e02e8 */
[----:B------:R4:W2:Y:S01]  /*50d0*/  LDG.E.U16 R110, [R76.64] ;  /* 0x000000044c6e7981 */ /* 0x0008a2000c1e1500 */
[----:B-1----:R-:W-:-:S03]  /*50e0*/  IMAD.WIDE R98, R17, 0x2, R216 ;  /* 0x0000000211627825 */ /* 0x002fc600078e02d8 */
[----:B------:R1:W2:Y:S01]  /*50f0*/  LDG.E.U16 R74, [R74.64] ;  /* 0x000000044a4a7981 */ /* 0x0002a2000c1e1500 */
[----:B0-----:R-:W-:-:S03]  /*5100*/  IMAD.WIDE R96, R17, 0x2, R212 ;  /* 0x0000000211607825 */ /* 0x001fc600078e02d4 */
[----:B------:R0:W2:Y:S01]  /*5110*/  LDG.E.U16 R106, [R102.64] ;  /* 0x00000004666a7981 */ /* 0x0000a2000c1e1500 */
[----:B------:R-:W-:-:S03]  /*5120*/  IMAD.WIDE R78, R17, 0x2, R206 ;  /* 0x00000002114e7825 */ /* 0x000fc600078e02ce */
[----:B------:R0:W2:Y:S01]  /*5130*/  LDG.E.U16 R128, [R128.64] ;  /* 0x0000000480807981 */ /* 0x0000a2000c1e1500 */
[----:B----4-:R-:W-:-:S03]  /*5140*/  IMAD.WIDE R76, R17, 0x2, R228 ;  /* 0x00000002114c7825 */ /* 0x010fc600078e02e4 */
[----:B-1----:R1:W4:Y:S01]  /*5150*/  LDG.E.U16 R75, [R98.64] ;  /* 0x00000004624b7981 */ /* 0x002322000c1e1500 */
[----:B------:R-:W-:-:S03]  /*5160*/  IMAD.WIDE R130, R17, 0x2, R204 ;  /* 0x0000000211827825 */ /* 0x000fc600078e02cc */
[----:B------:R1:W2:Y:S01]  /*5170*/  LDG.E.U16 R105, [R96.64] ;  /* 0x0000000460697981 */ /* 0x0002a2000c1e1500 */
[----:B0-----:R-:W-:-:S03]  /*5180*/  IMAD.WIDE R102, R17, 0x2, R202 ;  /* 0x0000000211667825 */ /* 0x001fc600078e02ca */
[----:B------:R0:W2:Y:S01]  /*5190*/  LDG.E.U16 R129, [R78.64] ;  /* 0x000000044e817981 */ /* 0x0000a2000c1e1500 */
[----:B-1----:R-:W-:-:S03]  /*51a0*/  IMAD.WIDE R98, R17, 0x2, R196 ;  /* 0x0000000211627825 */ /* 0x002fc600078e02c4 */
[----:B------:R1:W2:Y:S01]  /*51b0*/  LDG.E.U16 R107, [R76.64] ;  /* 0x000000044c6b7981 */ /* 0x0002a2000c1e1500 */
[----:B------:R-:W-:-:S03]  /*51c0*/  IMAD.WIDE R96, R17, 0x2, R194 ;  /* 0x0000000211607825 */ /* 0x000fc600078e02c2 */
[----:B------:R1:W2:Y:S01]  /*51d0*/  LDG.E.U16 R104, [R130.64] ;  /* 0x0000000482687981 */ /* 0x0002a2000c1e1500 */
[----:B0-----:R-:W-:-:S04]  /*51e0*/  IMAD.WIDE R78, R17, 0x2, R192 ;  /* 0x00000002114e7825 */ /* 0x001fc800078e02c0 */
[C---:B-1----:R-:W-:Y:S01]  /*51f0*/  IMAD.WIDE R76, R17.reuse, 0x2, R224 ;  /* 0x00000002114c7825 */ /* 0x042fe200078e02e0 */
[----:B------:R0:W3:Y:S03]  /*5200*/  LDG.E.U16 R131, [R102.64] ;  /* 0x0000000466837981 */ /* 0x0000e6000c1e1500 */
[C---:B------:R-:W-:Y:S01]  /*5210*/  IMAD.WIDE R132, R17.reuse, 0x2, R190 ;  /* 0x0000000211847825 */ /* 0x040fe200078e02be */
[----:B------:R1:W3:Y:S03]  /*5220*/  LDG.E.U16 R130, [R96.64] ;  /* 0x0000000460827981 */ /* 0x0002e6000c1e1500 */
[C---:B------:R-:W-:Y:S01]  /*5230*/  IMAD.WIDE R134, R17.reuse, 0x2, R188 ;  /* 0x0000000211867825 */ /* 0x040fe200078e02bc */
[----:B------:R1:W3:Y:S04]  /*5240*/  LDG.E.U16 R76, [R76.64] ;  /* 0x000000044c4c7981 */ /* 0x0002e8000c1e1500 */
[----:B0-----:R0:W3:Y:S01]  /*5250*/  LDG.E.U16 R103, [R98.64] ;  /* 0x0000000462677981 */ /* 0x0010e2000c1e1500 */
[----:B-1----:R-:W-:-:S03]  /*5260*/  IMAD.WIDE R96, R17, 0x2, R184 ;  /* 0x0000000211607825 */ /* 0x002fc600078e02b8 */
[----:B------:R1:W3:Y:S04]  /*5270*/  LDG.E.U16 R102, [R78.64] ;  /* 0x000000044e667981 */ /* 0x0002e8000c1e1500 */
[----:B------:R1:W4:Y:S01]  /*5280*/  LDG.E.U16 R132, [R132.64] ;  /* 0x0000000484847981 */ /* 0x000322000c1e1500 */
[----:B0-----:R-:W-:-:S03]  /*5290*/  IMAD.WIDE R98, R17, 0x2, R186 ;  /* 0x0000000211627825 */ /* 0x001fc600078e02ba */
[----:B------:R0:W4:Y:S01]  /*52a0*/  LDG.E.U16 R101, [R134.64] ;  /* 0x0000000486657981 */ /* 0x000122000c1e1500 */
[----:B-1----:R-:W-:-:S03]  /*52b0*/  IMAD.WIDE R78, R17, 0x2, R182 ;  /* 0x00000002114e7825 */ /* 0x002fc600078e02b6 */
[----:B------:R1:W4:Y:S04]  /*52c0*/  LDG.E.U16 R77, [R98.64] ;  /* 0x00000004624d7981 */ /* 0x000328000c1e1500 */
[----:B------:R0:W4:Y:S01]  /*52d0*/  LDG.E.U16 R133, [R78.64] ;  /* 0x000000044e857981 */ /* 0x000122000c1e1500 */
[----:B------:R-:W-:-:S03]  /*52e0*/  IMAD.WIDE R138, R17, 0x2, R180 ;  /* 0x00000002118a7825 */ /* 0x000fc600078e02b4 */
[----:B-1----:R1:W4:Y:S01]  /*52f0*/  LDG.E.U16 R99, [R96.64] ;  /* 0x0000000460637981 */ /* 0x002322000c1e1500 */
[----:B------:R-:W-:-:S03]  /*5300*/  IMAD.WIDE R136, R17, 0x2, R174 ;  /* 0x0000000211887825 */ /* 0x000fc600078e02ae */
[----:B------:R1:W4:Y:S01]  /*5310*/  LDG.E.U16 R98, [R138.64] ;  /* 0x000000048a627981 */ /* 0x000322000c1e1500 */
[----:B0-----:R-:W-:-:S04]  /*5320*/  IMAD.WIDE R78, R17, 0x2, R178 ;  /* 0x00000002114e7825 */ /* 0x001fc800078e02b2 */
[C---:B-1----:R-:W-:Y:S02]  /*5330*/  IMAD.WIDE R96, R17.reuse, 0x2, R176 ;  /* 0x0000000211607825 */ /* 0x042fe400078e02b0 */
[----:B------:R0:W4:Y:S02]  /*5340*/  LDG.E.U16 R78, [R78.64] ;  /* 0x000000044e4e7981 */ /* 0x000124000c1e1500 */
[C---:B------:R-:W-:Y:S02]  /*5350*/  IMAD.WIDE R134, R17.reuse, 0x2, R172 ;  /* 0x0000000211867825 */ /* 0x040fe400078e02ac */
[----:B------:R1:W4:Y:S02]  /*5360*/  LDG.E.U16 R97, [R96.64] ;  /* 0x0000000460617981 */ /* 0x000324000c1e1500 */
[C---:B------:R-:W-:Y:S02]  /*5370*/  IMAD.WIDE R138, R17.reuse, 0x2, R166 ;  /* 0x00000002118a7825 */ /* 0x040fe400078e02a6 */
[----:B0-----:R0:W4:Y:S02]  /*5380*/  LDG.E.U16 R79, [R136.64] ;  /* 0x00000004884f7981 */ /* 0x001124000c1e1500 */
[----:B------:R-:W-:-:S02]  /*5390*/  IMAD.WIDE R140, R17, 0x2, R164 ;  /* 0x00000002118c7825 */ /* 0x000fc400078e02a4 */
[----:B------:R0:W4:Y:S04]  /*53a0*/  LDG.E.U16 R200, [R138.64] ;  /* 0x000000048ac87981 */ /* 0x000128000c1e1500 */
[----:B-1----:R1:W4:Y:S01]  /*53b0*/  LDG.E.U16 R96, [R134.64] ;  /* 0x0000000486607981 */ /* 0x002322000c1e1500 */
[----:B0-----:R-:W-:-:S03]  /*53c0*/  IMAD.WIDE R136, R17, 0x2, R168 ;  /* 0x0000000211887825 */ /* 0x001fc600078e02a8 */
[----:B------:R0:W4:Y:S01]  /*53d0*/  LDG.E.U16 R140, [R140.64] ;  /* 0x000000048c8c7981 */ /* 0x000122000c1e1500 */
[----:B------:R-:W-:-:S03]  /*53e0*/  IMAD.WIDE R142, R17, 0x2, R162 ;  /* 0x00000002118e7825 */ /* 0x000fc600078e02a2 */
[----:B------:R0:W4:Y:S01]  /*53f0*/  LDG.E.U16 R199, [R136.64] ;  /* 0x0000000488c77981 */ /* 0x000122000c1e1500 */
[----:B-1----:R-:W-:-:S03]  /*5400*/  IMAD.WIDE R134, R17, 0x2, R170 ;  /* 0x0000000211867825 */ /* 0x002fc600078e02aa */
[----:B------:R1:W4:Y:S01]  /*5410*/  LDG.E.U16 R142, [R142.64] ;  /* 0x000000048e8e7981 */ /* 0x000322000c1e1500 */
[----:B------:R-:W-:-:S03]  /*5420*/  IMAD.WIDE R138, R17, 0x2, R154 ;  /* 0x00000002118a7825 */ /* 0x000fc600078e029a */
[----:B------:R1:W4:Y:S01]  /*5430*/  LDG.E.U16 R198, [R134.64] ;  /* 0x0000000486c67981 */ /* 0x000322000c1e1500 */
[----:B0-----:R-:W-:-:S03]  /*5440*/  IMAD.WIDE R136, R17, 0x2, R156 ;  /* 0x0000000211887825 */ /* 0x001fc600078e029c */
[----:B------:R0:W4:Y:S04]  /*5450*/  LDG.E.U16 R201, [R138.64] ;  /* 0x000000048ac97981 */ /* 0x000128000c1e1500 */
[----:B-1----:R1:W4:Y:S01]  /*5460*/  LDG.E.U16 R143, [R136.64] ;  /* 0x00000004888f7981 */ /* 0x002322000c1e1500 */
[----:B------:R-:W-:-:S04]  /*5470*/  IMAD.WIDE R134, R17, 0x2, R160 ;  /* 0x0000000211867825 */ /* 0x000fc800078e02a0 */
[C---:B0-----:R-:W-:Y:S01]  /*5480*/  IMAD.WIDE R138, R17.reuse, 0x2, R148 ;  /* 0x00000002118a7825 */ /* 0x041fe200078e0294 */
[----:B------:R0:W4:Y:S03]  /*5490*/  LDG.E.U16 R141, [R134.64] ;  /* 0x00000004868d7981 */ /* 0x000126000c1e1500 */
[C---:B-1----:R-:W-:Y:S01]  /*54a0*/  IMAD.WIDE R136, R17.reuse, 0x2, R150 ;  /* 0x0000000211887825 */ /* 0x042fe200078e0296 */
[----:B------:R1:W4:Y:S04]  /*54b0*/  LDG.E.U16 R211, [R138.64] ;  /* 0x000000048ad37981 */ /* 0x000328000c1e1500 */
[----:B------:R1:W4:Y:S01]  /*54c0*/  LDG.E.U16 R210, [R136.64] ;  /* 0x0000000488d27981 */ /* 0x000322000c1e1500 */
[----:B0-----:R-:W-:-:S04]  /*54d0*/  IMAD.WIDE R134, R17, 0x2, R152 ;  /* 0x0000000211867825 */ /* 0x001fc800078e0298 */
[C---:B-1----:R-:W-:Y:S01]  /*54e0*/  IMAD.WIDE R138, R17.reuse, 0x2, R26 ;  /* 0x00000002118a7825 */ /* 0x042fe200078e021a */
[----:B------:R0:W4:Y:S03]  /*54f0*/  LDG.E.U16 R209, [R134.64] ;  /* 0x0000000486d17981 */ /* 0x000126000c1e1500 */
[C---:B------:R-:W-:Y:S01]  /*5500*/  IMAD.WIDE R136, R17.reuse, 0x2, R24 ;  /* 0x0000000211887825 */ /* 0x040fe200078e0218 */
        /* <DEDUP_REMOVED lines=35> */
[C---:B------:R-:W-:Y:S02]  /*5740*/  IMAD.WIDE R136, R17.reuse, 0x2, R58 ;  /* 0x0000000211887825 */ /* 0x040fe400078e023a */
[----:B------:R-:W4:Y:S04]  /*5750*/  LDG.E.U16 R138, [R138.64] ;  /* 0x000000048a8a7981 */ /* 0x000f28000c1e1500 */
[----:B------:R1:W4:Y:S01]  /*5760*/  LDG.E.U16 R136, [R136.64] ;  /* 0x0000000488887981 */ /* 0x000322000c1e1500 */
[----:B0-----:R-:W-:-:S06]  /*5770*/  IMAD.WIDE R134, R17, 0x2, R54 ;  /* 0x0000000211867825 */ /* 0x001fcc00078e0236 */
[----:B------:R0:W4:Y:S04]  /*5780*/  LDG.E.U16 R134, [R134.64] ;  /* 0x0000000486867981 */ /* 0x000128000c1e1500 */
[----:B------:R-:W1:Y:S01]  /*5790*/  S2R R208, SR_TID.X ;  /* 0x0000000000d07919 */ /* 0x000e620000002100 */
[----:B------:R-:W-:-:S04]  /*57a0*/  FADD R64, -R12, R64 ;  /* 0x000000400c407221 */ /* 0x000fc80000000100 */
[----:B------:R-:W-:Y:S01]  /*57b0*/  FMUL R64, R64, 1.4426950216293334961 ;  /* 0x3fb8aa3b40407820 */ /* 0x000fe20000400000 */
[----:B------:R-:W-:Y:S02]  /*57c0*/  F2FP.BF16.PACK_AB R144, R145, R144 ;  /* 0x000000909190723e */ /* 0x000fe400000010ff */
[----:B-1----:R-:W-:Y:S02]  /*57d0*/  LOP3.LUT R137, R208, 0x1c, RZ, 0xc0, !PT ;  /* 0x0000001cd0897812 */ /* 0x002fe400078ec0ff */
[----:B------:R1:W2:Y:S03]  /*57e0*/  MUFU.EX2 R208, R64 ;  /* 0x0000004000d07308 */ /* 0x0002a60000000800 */
[----:B0-----:R-:W0:Y:S04]  /*57f0*/  LDS R135, [R137.X8] ;  /* 0x0000000089877984 */ /* 0x001e280000008800 */
[----:B------:R-:W-:Y:S01]  /*5800*/  LDS R145, [R137.X8+0x300] ;  /* 0x0003000089917984 */ /* 0x000fe20000008800 */
[----:B-1----:R-:W-:-:S03]  /*5810*/  F2FP.BF16.PACK_AB R64, R158, R159 ;  /* 0x0000009f9e40723e */ /* 0x002fc600000010ff */
[----:B------:R-:W-:Y:S04]  /*5820*/  LDS R159, [R137.X8+0x100] ;  /* 0x00010000899f7984 */ /* 0x000fe80000008800 */
[----:B------:R-:W-:Y:S04]  /*5830*/  LDS R158, [R137.X8+0x200] ;  /* 0x00020000899e7984 */ /* 0x000fe80000008800 */
[----:B------:R-:W-:Y:S01]  /*5840*/  BAR.SYNC.DEFER_BLOCKING 0x0 ;  /* 0x0000000000007b1d */ /* 0x000fe20000010000 */
[----:B------:R-:W-:Y:S02]  /*5850*/  F2FP.BF16.PACK_AB R65, R66, R65 ;  /* 0x000000414241723e */ /* 0x000fe400000010ff */
[----:B------:R-:W-:-:S03]  /*5860*/  F2FP.BF16.PACK_AB R67, R72, R67 ;  /* 0x000000434843723e */ /* 0x000fc600000010ff */
[----:B--2---:R-:W-:Y:S04]  /*5870*/  STS.U16 [R14], R70 ;  /* 0x000000460e007388 */ /* 0x004fe80000000400 */
[----:B------:R-:W-:Y:S04]  /*5880*/  STS.U16 [R14+0x400], R69 ;  /* 0x000400450e007388 */ /* 0x000fe80000000400 */
[----:B------:R-:W-:Y:S04]  /*5890*/  STS.U16 [R14+0x800], R71 ;  /* 0x000800470e007388 */ /* 0x000fe80000000400 */
[----:B------:R-:W-:Y:S04]  /*58a0*/  STS.U16 [R14+0xc00], R68 ;  /* 0x000c00440e007388 */ /* 0x000fe80000000400 */
[----:B------:R-:W-:Y:S04]  /*58b0*/  STS.U16 [R14+0x1000], R73 ;  /* 0x001000490e007388 */ /* 0x000fe80000000400 */
[----:B------:R-:W-:Y:S04]  /*58c0*/  STS.U16 [R14+0x1400], R74 ;  /* 0x0014004a0e007388 */ /* 0x000fe80000000400 */
[----:B---3--:R-:W-:Y:S04]  /*58d0*/  STS.U16 [R14+0x1800], R76 ;  /* 0x0018004c0e007388 */ /* 0x008fe80000000400 */
[----:B----4-:R-:W-:Y:S04]  /*58e0*/  STS.U16 [R14+0x1c00], R75 ;  /* 0x001c004b0e007388 */ /* 0x010fe80000000400 */
[----:B------:R-:W-:Y:S04]  /*58f0*/  STS.U16 [R14+0x2000], R129 ;  /* 0x002000810e007388 */ /* 0x000fe80000000400 */
[----:B------:R-:W-:Y:S04]  /*5900*/  STS.U16 [R14+0x2400], R131 ;  /* 0x002400830e007388 */ /* 0x000fe80000000400 */
[----:B------:R-:W-:Y:S04]  /*5910*/  STS.U16 [R14+0x2800], R130 ;  /* 0x002800820e007388 */ /* 0x000fe80000000400 */
[----:B------:R1:W-:Y:S04]  /*5920*/  STS.U16 [R14+0x2c00], R132 ;  /* 0x002c00840e007388 */ /* 0x0003e80000000400 */
[----:B------:R-:W-:Y:S04]  /*5930*/  STS.U16 [R14+0x3000], R77 ;  /* 0x0030004d0e007388 */ /* 0x000fe80000000400 */
[----:B------:R2:W-:Y:S04]  /*5940*/  STS.U16 [R14+0x3400], R133 ;  /* 0x003400850e007388 */ /* 0x0005e80000000400 */
        /* <DEDUP_REMOVED lines=49> */
[----:B------:R-:W-:Y:S04]  /*5c60*/  STS.U16 [R252+0x7e00], R138 ;  /* 0x007e008afc007388 */ /* 0x000fe80000000400 */
[----:B------:R-:W-:Y:S04]  /*5c70*/  STS [R3+0xc000], R65 ;  /* 0x00c0004103007388 */ /* 0x000fe80000000800 */
[----:B------:R-:W-:Y:S04]  /*5c80*/  STS [R3+0xc400], R67 ;  /* 0x00c4004303007388 */ /* 0x000fe80000000800 */
[----:B------:R4:W-:Y:S04]  /*5c90*/  STS [R3+0xc800], R144 ;  /* 0x00c8009003007388 */ /* 0x0009e80000000800 */
[----:B------:R-:W-:Y:S04]  /*5ca0*/  STS [R3+0xcc00], R64 ;  /* 0x00cc004003007388 */ /* 0x000fe80000000800 */
[----:B------:R-:W-:Y:S01]  /*5cb0*/  BAR.SYNC.DEFER_BLOCKING 0x0 ;  /* 0x0000000000007b1d */ /* 0x000fe20000010000 */
[----:B------:R-:W-:-:S04]  /*5cc0*/  FADD R20, -R11, R20 ;  /* 0x000000140b147221 */ /* 0x000fc80000000100 */
[----:B------:R-:W-:Y:S01]  /*5cd0*/  FMUL R20, R20, 1.4426950216293334961 ;  /* 0x3fb8aa3b14147820 */ /* 0x000fe20000400000 */
[----:B------:R-:W-:Y:S04]  /*5ce0*/  LDSM.16.M88.4 R96, [R19+0xc000] ;  /* 0x00c000001360783b */ /* 0x000fe80000000200 */
[----:B------:R-:W4:Y:S04]  /*5cf0*/  LDSM.16.M88.4 R76, [R4] ;  /* 0x00000000044c783b */ /* 0x000f280000000200 */
[----:B------:R-:W4:Y:S04]  /*5d00*/  LDSM.16.M88.4 R72, [R4+0x2000] ;  /* 0x002000000448783b */ /* 0x000f280000000200 */
[----:B------:R-:W4:Y:S04]  /*5d10*/  LDSM.16.M88.4 R64, [R4+0x4000] ;  /* 0x004000000440783b */ /* 0x000f280000000200 */
[----:B------:R-:W4:Y:S01]  /*5d20*/  LDSM.16.M88.4 R68, [R4+0x6000] ;  /* 0x006000000444783b */ /* 0x000f220000000200 */
[----:B------:R-:W3:Y:S03]  /*5d30*/  MUFU.EX2 R20, R20 ;  /* 0x0000001400147308 */ /* 0x000ee60000000800 */
[----:B------:R-:W4:Y:S01]  /*5d40*/  LDSM.16.M88.4 R104, [R19+0xc800] ;  /* 0x00c800001368783b */ /* 0x000f220000000200 */
[----:B------:R-:W-:-:S02]  /*5d50*/  FADD R100, -R10, R100 ;  /* 0x000000640a647221 */ /* 0x000fc40000000100 */
[----:B-1----:R-:W-:Y:S02]  /*5d60*/  FMUL R132, R208, R92 ;  /* 0x0000005cd0847220 */ /* 0x002fe40000400000 */
[----:B------:R-:W-:Y:S02]  /*5d70*/  FADD R92, -R9, R21 ;  /* 0x00000015095c7221 */ /* 0x000fe40000000100 */
[----:B------:R-:W-:Y:S02]  /*5d80*/  FMUL R21, R100, 1.4426950216293334961 ;  /* 0x3fb8aa3b64157820 */ /* 0x000fe40000400000 */
[----:B------:R-:W-:Y:S02]  /*5d90*/  FMUL R92, R92, 1.4426950216293334961 ;  /* 0x3fb8aa3b5c5c7820 */ /* 0x000fe40000400000 */
[C---:B0-----:R-:W-:Y:S02]  /*5da0*/  FFMA R13, R208.reuse, R13, R135 ;  /* 0x0000000dd00d7223 */ /* 0x041fe40000000087 */
[----:B--2---:R-:W-:Y:S01]  /*5db0*/  FMUL R133, R208, R93 ;  /* 0x0000005dd0857220 */ /* 0x004fe20000400000 */
[----:B------:R-:W0:Y:S01]  /*5dc0*/  MUFU.EX2 R21, R21 ;  /* 0x0000001500157308 */ /* 0x000e220000000800 */
[----:B---3--:R-:W-:-:S02]  /*5dd0*/  FMUL R134, R20, R94 ;  /* 0x0000005e14867220 */ /* 0x008fc40000400000 */
[----:B------:R-:W-:Y:S02]  /*5de0*/  FMUL R135, R20, R95 ;  /* 0x0000005f14877220 */ /* 0x000fe40000400000 */
[C---:B------:R-:W-:Y:S02]  /*5df0*/  FMUL R140, R208.reuse, R88 ;  /* 0x00000058d08c7220 */ /* 0x040fe40000400000 */
[----:B------:R-:W-:Y:S01]  /*5e00*/  FMUL R141, R208, R89 ;  /* 0x00000059d08d7220 */ /* 0x000fe20000400000 */
[----:B----4-:R1:W2:Y:S01]  /*5e10*/  MUFU.EX2 R144, R92 ;  /* 0x0000005c00907308 */ /* 0x0102a20000000800 */
[C---:B------:R-:W-:Y:S02]  /*5e20*/  FMUL R142, R20.reuse, R90 ;  /* 0x0000005a148e7220 */ /* 0x040fe40000400000 */
[----:B------:R-:W-:Y:S02]  /*5e30*/  FMUL R143, R20, R91 ;  /* 0x0000005b148f7220 */ /* 0x000fe40000400000 */
[----:B------:R-:W-:-:S02]  /*5e40*/  FMUL R136, R208, R84 ;  /* 0x00000054d0887220 */ /* 0x000fc40000400000 */
[----:B------:R-:W-:Y:S02]  /*5e50*/  FMUL R137, R208, R85 ;  /* 0x00000055d0897220 */ /* 0x000fe40000400000 */
[C---:B------:R-:W-:Y:S02]  /*5e60*/  FMUL R138, R20.reuse, R86 ;  /* 0x00000056148a7220 */ /* 0x040fe40000400000 */
[----:B------:R-:W-:Y:S02]  /*5e70*/  FMUL R139, R20, R87 ;  /* 0x00000057148b7220 */ /* 0x000fe40000400000 */
[C---:B------:R-:W-:Y:S02]  /*5e80*/  FMUL R80, R208.reuse, R80 ;  /* 0x00000050d0507220 */ /* 0x040fe40000400000 */
[----:B------:R-:W-:Y:S02]  /*5e90*/  FMUL R81, R208, R81 ;  /* 0x00000051d0517220 */ /* 0x000fe40000400000 */
[----:B------:R-:W-:-:S02]  /*5ea0*/  FMUL R82, R20, R82 ;  /* 0x0000005214527220 */ /* 0x000fc40000400000 */
[----:B------:R-:W-:Y:S01]  /*5eb0*/  FMUL R83, R20, R83 ;  /* 0x0000005314537220 */ /* 0x000fe20000400000 */
[----:B------:R-:W-:Y:S01]  /*5ec0*/  LOP3.LUT R129, R19, 0x20, RZ, 0x3c, !PT ;  /* 0x0000002013817812 */ /* 0x000fe200078e3cff */
[C---:B------:R-:W-:Y:S04]  /*5ed0*/  HMMA.16816.F32.BF16 R132, R96.reuse, R76, R132 ;  /* 0x0000004c6084723c */ /* 0x040fe80000041884 */
[----:B-1----:R-:W1:Y:S04]  /*5ee0*/  LDSM.16.M88.4 R92, [R129+0xc000] ;  /* 0x00c00000815c783b */ /* 0x002e680000000200 */
[C---:B------:R-:W-:Y:S08]  /*5ef0*/  HMMA.16816.F32.BF16 R140, R96.reuse, R72, R140 ;  /* 0x00000048608c723c */ /* 0x040ff0000004188c */
[C---:B------:R-:W-:Y:S08]  /*5f00*/  HMMA.16816.F32.BF16 R136, R96.reuse, R64, R136 ;  /* 0x000000406088723c */ /* 0x040ff00000041888 */
[----:B------:R-:W-:Y:S01]  /*5f10*/  HMMA.16816.F32.BF16 R80, R96, R68, R80 ;  /* 0x000000446050723c */ /* 0x000fe20000041850 */
[----:B------:R3:W4:Y:S01]  /*5f20*/  LDSM.16.M88.4 R96, [R129+0xc800] ;  /* 0x00c800008160783b */ /* 0x0007220000000200 */
[----:B0-----:R-:W-:-:S02]  /*5f30*/  FMUL R84, R21, R112 ;  /* 0x0000007015547220 */ /* 0x001fc40000400000 */
[C---:B------:R-:W-:Y:S02]  /*5f40*/  FMUL R85, R21.reuse, R113 ;  /* 0x0000007115557220 */ /* 0x040fe40000400000 */
[C---:B--2---:R-:W-:Y:S02]  /*5f50*/  FMUL R86, R144.reuse, R114 ;  /* 0x0000007290567220 */ /* 0x044fe40000400000 */
[C---:B------:R-:W-:Y:S02]  /*5f60*/  FMUL R87, R144.reuse, R115 ;  /* 0x0000007390577220 */ /* 0x040fe40000400000 */
[C---:B------:R-:W-:Y:S02]  /*5f70*/  FMUL R88, R21.reuse, R116 ;  /* 0x0000007415587220 */ /* 0x040fe40000400000 */
[----:B------:R-:W-:Y:S02]  /*5f80*/  FMUL R89, R21, R117 ;  /* 0x0000007515597220 */ /* 0x000fe40000400000 */
[----:B------:R-:W-:-:S02]  /*5f90*/  FMUL R90, R144, R118 ;  /* 0x00000076905a7220 */ /* 0x000fc40000400000 */
[C---:B------:R-:W-:Y:S02]  /*5fa0*/  FMUL R91, R144.reuse, R119 ;  /* 0x00000077905b7220 */ /* 0x040fe40000400000 */
[C---:B------:R-:W-:Y:S02]  /*5fb0*/  FMUL R100, R21.reuse, R120 ;  /* 0x0000007815647220 */ /* 0x040fe40000400000 */
[C---:B------:R-:W-:Y:S02]  /*5fc0*/  FMUL R101, R21.reuse, R121 ;  /* 0x0000007915657220 */ /* 0x040fe40000400000 */
[C---:B------:R-:W-:Y:S02]  /*5fd0*/  FMUL R102, R144.reuse, R122 ;  /* 0x0000007a90667220 */ /* 0x040fe40000400000 */
[----:B------:R-:W-:Y:S02]  /*5fe0*/  FMUL R103, R144, R123 ;  /* 0x0000007b90677220 */ /* 0x000fe40000400000 */
[----:B------:R-:W-:-:S02]  /*5ff0*/  FMUL R124, R21, R124 ;  /* 0x0000007c157c7220 */ /* 0x000fc40000400000 */
[----:B------:R-:W-:Y:S02]  /*6000*/  FMUL R125, R21, R125 ;  /* 0x0000007d157d7220 */ /* 0x000fe40000400000 */
[C---:B------:R-:W-:Y:S02]  /*6010*/  FMUL R126, R144.reuse, R126 ;  /* 0x0000007e907e7220 */ /* 0x040fe40000400000 */
[----:B------:R-:W-:Y:S01]  /*6020*/  FMUL R127, R144, R127 ;  /* 0x0000007f907f7220 */ /* 0x000fe20000400000 */
[----:B------:R-:W-:Y:S01]  /*6030*/  HMMA.16816.F32.BF16 R84, R104, R76, R84 ;  /* 0x0000004c6854723c */ /* 0x000fe20000041854 */
[----:B---3--:R-:W-:Y:S02]  /*6040*/  LOP3.LUT R129, R19, 0x40, RZ, 0x3c, !PT ;  /* 0x0000004013817812 */ /* 0x008fe400078e3cff */
[----:B------:R-:W-:-:S03]  /*6050*/  LOP3.LUT R131, R4, 0x40, RZ, 0x3c, !PT ;  /* 0x0000004004837812 */ /* 0x000fc600078e3cff */
[----:B------:R-:W-:Y:S02]  /*6060*/  LDSM.16.M88.4 R108, [R129+0xc000] ;  /* 0x00c00000816c783b */ /* 0x000fe40000000200 */
[C---:B------:R-:W-:Y:S02]  /*6070*/  HMMA.16816.F32.BF16 R88, R104.reuse, R72, R88 ;  /* 0x000000486858723c */ /* 0x040fe40000041858 */
[----:B------:R-:W0:Y:S04]  /*6080*/  LDSM.16.M88.4 R112, [R131] ;  /* 0x000000008370783b */ /* 0x000e280000000200 */
[----:B------:R-:W2:Y:S02]  /*6090*/  LDSM.16.M88.4 R116, [R131+0x2000] ;  /* 0x002000008374783b */ /* 0x000ea40000000200 */
[C---:B------:R-:W-:Y:S02]  /*60a0*/  HMMA.16816.F32.BF16 R100, R104.reuse, R64, R100 ;  /* 0x000000406864723c */ /* 0x040fe40000041864 */
[----:B------:R-:W3:Y:S06]  /*60b0*/  LDSM.16.M88.4 R120, [R131+0x4000] ;  /* 0x004000008378783b */ /* 0x000eec0000000200 */
[----:B------:R-:W-:Y:S01]  /*60c0*/  HMMA.16816.F32.BF16 R104, R104, R68, R124 ;  /* 0x000000446868723c */ /* 0x000fe2000004187c */
[----:B------:R-:W0:Y:S04]  /*60d0*/  LDSM.16.M88.4 R124, [R131+0x6000] ;  /* 0x00600000837c783b */ /* 0x000e280000000200 */
[----:B------:R-:W0:Y:S03]  /*60e0*/  LDSM.16.M88.4 R128, [R129+0xc800] ;  /* 0x00c800008180783b */ /* 0x000e260000000200 */
[----:B-1----:R-:W-:Y:S01]  /*60f0*/  HMMA.16816.F32.BF16 R132, R92, R78, R132 ;  /* 0x0000004e5c84723c */ /* 0x002fe20000041884 */
[----:B------:R-:W-:-:S07]  /*6100*/  LOP3.LUT R198, R19, 0x60, RZ, 0x3c, !PT ;  /* 0x0000006013c67812 */ /* 0x000fce00078e3cff */
[C---:B------:R-:W-:Y:S08]  /*6110*/  HMMA.16816.F32.BF16 R140, R92.reuse, R74, R140 ;  /* 0x0000004a5c8c723c */ /* 0x040ff0000004188c */
[C---:B------:R-:W-:Y:S08]  /*6120*/  HMMA.16816.F32.BF16 R136, R92.reuse, R66, R136 ;  /* 0x000000425c88723c */ /* 0x040ff00000041888 */
[----:B------:R-:W-:Y:S08]  /*6130*/  HMMA.16816.F32.BF16 R80, R92, R70, R80 ;  /* 0x000000465c50723c */ /* 0x000ff00000041850 */
[C---:B----4-:R-:W-:Y:S08]  /*6140*/  HMMA.16816.F32.BF16 R84, R96.reuse, R78, R84 ;  /* 0x0000004e6054723c */ /* 0x050ff00000041854 */
[C---:B------:R-:W-:Y:S08]  /*6150*/  HMMA.16816.F32.BF16 R88, R96.reuse, R74, R88 ;  /* 0x0000004a6058723c */ /* 0x040ff00000041858 */
[C---:B------:R-:W-:Y:S01]  /*6160*/  HMMA.16816.F32.BF16 R100, R96.reuse, R66, R100 ;  /* 0x000000426064723c */ /* 0x040fe20000041864 */
[----:B------:R-:W-:Y:S07]  /*6170*/  LDSM.16.M88.4 R64, [R198+0xc800] ;  /* 0x00c80000c640783b */ /* 0x000fee0000000200 */
[----:B------:R-:W-:Y:S01]  /*6180*/  HMMA.16816.F32.BF16 R104, R96, R70, R104 ;  /* 0x000000466068723c */ /* 0x000fe20000041868 */
[----:B------:R-:W1:Y:S07]  /*6190*/  LDSM.16.M88.4 R68, [R198+0xc000] ;  /* 0x00c00000c644783b */ /* 0x000e6e0000000200 */
[C---:B0-----:R-:W-:Y:S08]  /*61a0*/  HMMA.16816.F32.BF16 R132, R108.reuse, R112, R132 ;  /* 0x000000706c84723c */ /* 0x041ff00000041884 */
[C---:B--2---:R-:W-:Y:S08]  /*61b0*/  HMMA.16816.F32.BF16 R140, R108.reuse, R116, R140 ;  /* 0x000000746c8c723c */ /* 0x044ff0000004188c */
[C---:B---3--:R-:W-:Y:S08]  /*61c0*/  HMMA.16816.F32.BF16 R136, R108.reuse, R120, R136 ;  /* 0x000000786c88723c */ /* 0x048ff00000041888 */
[----:B------:R-:W-:Y:S08]  /*61d0*/  HMMA.16816.F32.BF16 R80, R108, R124, R80 ;  /* 0x0000007c6c50723c */ /* 0x000ff00000041850 */
[C---:B------:R-:W-:Y:S08]  /*61e0*/  HMMA.16816.F32.BF16 R72, R128.reuse, R112, R84 ;  /* 0x000000708048723c */ /* 0x040ff00000041854 */
[C---:B------:R-:W-:Y:S08]  /*61f0*/  HMMA.16816.F32.BF16 R76, R128.reuse, R116, R88 ;  /* 0x00000074804c723c */ /* 0x040ff00000041858 */
[C---:B------:R-:W-:Y:S08]  /*6200*/  HMMA.16816.F32.BF16 R100, R128.reuse, R120, R100 ;  /* 0x000000788064723c */ /* 0x040ff00000041864 */
[----:B------:R-:W-:Y:S01]  /*6210*/  HMMA.16816.F32.BF16 R104, R128, R124, R104 ;  /* 0x0000007c8068723c */ /* 0x000fe20000041868 */
[----:B------:R-:W-:-:S04]  /*6220*/  IADD3 R18, R18, 0x40, RZ ;  /* 0x0000004012127810 */ /* 0x000fc80007ffe0ff */
[----:B------:R-:W-:-:S03]  /*6230*/  ISETP.GE.AND P2, PT, R18, c[0x0][0x1d0], PT ;  /* 0x0000740012007a0c */ /* 0x000fc60003f46270 */
[----:B-1----:R-:W-:Y:S01]  /*6240*/  HMMA.16816.F32.BF16 R92, R68, R114, R132 ;  /* 0x00000072445c723c */ /* 0x002fe20000041884 */
[----:B------:R-:W-:-:S07]  /*6250*/  FFMA R8, R20, R8, R159 ;  /* 0x0000000814087223 */ /* 0x000fce000000009f */
[----:B------:R-:W-:Y:S01]  /*6260*/  HMMA.16816.F32.BF16 R88, R68, R118, R140 ;  /* 0x000000764458723c */ /* 0x000fe2000004188c */
[----:B------:R-:W-:-:S07]  /*6270*/  FFMA R7, R21, R7, R158 ;  /* 0x0000000715077223 */ /* 0x000fce000000009e */
[----:B------:R-:W-:Y:S01]  /*6280*/  HMMA.16816.F32.BF16 R84, R68, R122, R136 ;  /* 0x0000007a4454723c */ /* 0x000fe20000041888 */
[----:B------:R-:W-:-:S07]  /*6290*/  FFMA R6, R144, R6, R145 ;  /* 0x0000000690067223 */ /* 0x000fce0000000091 */
[----:B------:R-:W-:Y:S01]  /*62a0*/  HMMA.16816.F32.BF16 R80, R68, R126, R80 ;  /* 0x0000007e4450723c */ /* 0x000fe20000041850 */
[----:B------:R-:W-:Y:S01]  /*62b0*/  IMAD.MOV.U32 R20, RZ, RZ, R11 ;  /* 0x000000ffff147224 */ /* 0x000fe200078e000b */
[----:B------:R-:W-:-:S06]  /*62c0*/  MOV R21, R9 ;  /* 0x0000000900157202 */ /* 0x000fcc0000000f00 */
[C---:B------:R-:W-:Y:S08]  /*62d0*/  HMMA.16816.F32.BF16 R112, R64.reuse, R114, R72 ;  /* 0x000000724070723c */ /* 0x040ff00000041848 */
[C---:B------:R-:W-:Y:S08]  /*62e0*/  HMMA.16816.F32.BF16 R116, R64.reuse, R118, R76 ;  /* 0x000000764074723c */ /* 0x040ff0000004184c */
[C---:B------:R-:W-:Y:S08]  /*62f0*/  HMMA.16816.F32.BF16 R120, R64.reuse, R122, R100 ;  /* 0x0000007a4078723c */ /* 0x040ff00000041864 */
[----:B------:R-:W-:Y:S01]  /*6300*/  HMMA.16816.F32.BF16 R124, R64, R126, R104 ;  /* 0x0000007e407c723c */ /* 0x000fe20000041868 */
[----:B------:R-:W-:-:S06]  /*6310*/  IMAD.MOV.U32 R100, RZ, RZ, R10 ;  /* 0x000000ffff647224 */ /* 0x000fcc00078e000a */
[----:B------:R-:W-:-:S04]  /*6320*/  IMAD.MOV.U32 R64, RZ, RZ, 0x40 ;  /* 0x00000040ff407424 */ /* 0x000fc800078e00ff */
[C---:B------:R-:W-:Y:S02]  /*6330*/  IMAD R17, R64.reuse, c[0x0][0x1b4], R17 ;  /* 0x00006d0040117a24 */ /* 0x040fe400078e0211 */
[----:B------:R-:W-:Y:S01]  /*6340*/  IMAD R16, R64, c[0x0][0x1a4], R16 ;  /* 0x0000690040107a24 */ /* 0x000fe200078e0210 */
[----:B------:R-:W-:Y:S01]  /*6350*/  MOV R64, R12 ;  /* 0x0000000c00407202 */ /* 0x000fe20000000f00 */
[----:B------:R-:W-:Y:S01]  /*6360*/  @P2 CALL.REL.NOINC `(.L_x_0) ;  /* 0x0000001000002944 */ /* 0x000fe20003c00000 */
[----:B------:R-:W-:Y:S05]  /*6370*/  BRA `(.L_x_1) ;  /* 0xffffcf0000007947 */ /* 0x000fea000383ffff */
.L_x_0:
[----:B0-----:R-:W0:Y:S01]  /*6380*/  S2R R67, SR_TID.X ;  /* 0x0000000000437919 */ /* 0x001e220000002100 */
[----:B------:R-:W-:Y:S01]  /*6390*/  IMAD.MOV.U32 R78, RZ, RZ, c[0x0][0x1c8] ;  /* 0x00007200ff4e7624 */ /* 0x000fe200078e00ff */
[----:B------:R-:W-:Y:S01]  /*63a0*/  MOV R101, R8 ;  /* 0x0000000800657202 */ /* 0x000fe20000000f00 */
[----:B------:R-:W-:Y:S01]  /*63b0*/  IMAD.MOV.U32 R104, RZ, RZ, R13 ;  /* 0x000000ffff687224 */ /* 0x000fe200078e000d */
[----:B------:R-:W1:Y:S01]  /*63c0*/  S2R R66, SR_TID.X ;  /* 0x0000000000427919 */ /* 0x000e620000002100 */
[----:B------:R-:W-:Y:S01]  /*63d0*/  MOV R135, R91 ;  /* 0x0000005b00877202 */ /* 0x000fe20000000f00 */
[----:B------:R-:W-:Y:S01]  /*63e0*/  IMAD.MOV.U32 R141, RZ, RZ, R88 ;  /* 0x000000ffff8d7224 */ /* 0x000fe200078e0058 */
[----:B------:R-:W-:Y:S01]  /*63f0*/  MOV R91, R7 ;  /* 0x00000007005b7202 */ /* 0x000fe20000000f00 */
[----:B------:R-:W2:Y:S01]  /*6400*/  S2R R134, SR_TID.X ;  /* 0x0000000000867919 */ /* 0x000ea20000002100 */
[----:B------:R-:W-:Y:S01]  /*6410*/  FMUL R13, R104, 8388608 ;  /* 0x4b000000680d7820 */ /* 0x000fe20000400000 */
[----:B------:R-:W-:Y:S01]  /*6420*/  MOV R88, R6 ;  /* 0x0000000600587202 */ /* 0x000fe20000000f00 */
[----:B------:R-:W-:Y:S01]  /*6430*/  IMAD.MOV.U32 R105, RZ, RZ, R82 ;  /* 0x000000ffff697224 */ /* 0x000fe200078e0052 */
[----:B------:R-:W3:Y:S01]  /*6440*/  S2R R128, SR_CTAID.X ;  /* 0x0000000000807919 */ /* 0x000ee20000002500 */
[----:B------:R-:W-:Y:S01]  /*6450*/  IMAD.MOV.U32 R103, RZ, RZ, R83 ;  /* 0x000000ffff677224 */ /* 0x000fe200078e0053 */
[----:B------:R-:W-:Y:S01]  /*6460*/  FSETP.GEU.AND P5, PT, R88, 1.175494350822287508e-38, PT ;  /* 0x008000005800780b */ /* 0x000fe20003fae000 */
[----:B------:R-:W-:Y:S01]  /*6470*/  IMAD.MOV.U32 R131, RZ, RZ, R85 ;  /* 0x000000ffff837224 */ /* 0x000fe200078e0055 */
[----:B------:R-:W4:Y:S01]  /*6480*/  S2R R132, SR_CTAID.Y ;  /* 0x0000000000847919 */ /* 0x000f220000002600 */
[----:B------:R-:W-:Y:S01]  /*6490*/  MOV R129, R86 ;  /* 0x0000005600817202 */ /* 0x000fe20000000f00 */
[----:B------:R-:W-:Y:S01]  /*64a0*/  IMAD.MOV.U32 R111, RZ, RZ, R80 ;  /* 0x000000ffff6f7224 */ /* 0x000fe200078e0050 */
[----:B------:R-:W-:Y:S01]  /*64b0*/  MOV R107, R81 ;  /* 0x00000051006b7202 */ /* 0x000fe20000000f00 */
[----:B------:R-:W-:Y:S01]  /*64c0*/  IMAD.MOV.U32 R109, RZ, RZ, R87 ;  /* 0x000000ffff6d7224 */ /* 0x000fe200078e0057 */
[----:B------:R-:W-:Y:S01]  /*64d0*/  MOV R133, R84 ;  /* 0x0000005400857202 */ /* 0x000fe20000000f00 */
[----:B------:R-:W-:Y:S01]  /*64e0*/  IMAD.MOV.U32 R145, RZ, RZ, R94 ;  /* 0x000000ffff917224 */ /* 0x000fe200078e005e */
[----:B------:R-:W-:Y:S01]  /*64f0*/  FSEL R84, RZ, -23, P5 ;  /* 0xc1b80000ff547808 */ /* 0x000fe20002800000 */
[----:B------:R-:W-:Y:S01]  /*6500*/  IMAD.MOV.U32 R137, RZ, RZ, R90 ;  /* 0x000000ffff897224 */ /* 0x000fe200078e005a */
[----:B0-----:R-:W-:Y:S01]  /*6510*/  LOP3.LUT R67, R67, 0xff, RZ, 0xc0, !PT ;  /* 0x000000ff43437812 */ /* 0x001fe200078ec0ff */
[----:B------:R-:W-:Y:S01]  /*6520*/  IMAD.MOV.U32 R149, RZ, RZ, R92 ;  /* 0x000000ffff957224 */ /* 0x000fe200078e005c */
[----:B------:R-:W-:Y:S01]  /*6530*/  MOV R147, R93 ;  /* 0x0000005d00937202 */ /* 0x000fe20000000f00 */
[----:B------:R-:W-:Y:S01]  /*6540*/  BAR.SYNC.DEFER_BLOCKING 0x0 ;  /* 0x0000000000007b1d */ /* 0x000fe20000010000 */
[----:B-1----:R-:W-:-:S02]  /*6550*/  SHF.R.U32.HI R65, RZ, 0x5, R66 ;  /* 0x00000005ff417819 */ /* 0x002fc40000011642 */
[----:B------:R-:W-:Y:S01]  /*6560*/  ISETP.GE.U32.AND P0, PT, R67, 0x20, PT ;  /* 0x000000204300780c */ /* 0x000fe20003f06070 */
[C---:B--2---:R-:W-:Y:S01]  /*6570*/  IMAD.SHL.U32 R0, R134.reuse, 0x20, RZ ;  /* 0x0000002086007824 */ /* 0x044fe200078e00ff */
[----:B------:R-:W-:Y:S01]  /*6580*/  SGXT.U32 R65, R65, 0x3 ;  /* 0x000000034141781a */ /* 0x000fe20000000000 */
[----:B------:R-:W0:Y:S01]  /*6590*/  S2R R67, SR_TID.X ;  /* 0x0000000000437919 */ /* 0x000e220000002100 */
[----:B------:R-:W-:Y:S01]  /*65a0*/  IMAD.SHL.U32 R2, R134, 0x10, RZ ;  /* 0x0000001086027824 */ /* 0x000fe200078e00ff */
[--C-:B------:R-:W-:Y:S02]  /*65b0*/  SHF.R.U32.HI R4, RZ, 0x1, R134.reuse ;  /* 0x00000001ff047819 */ /* 0x100fe40000011686 */
[----:B------:R-:W-:Y:S01]  /*65c0*/  IMAD R65, R65, c[0x0][0x1c8], RZ ;  /* 0x0000720041417a24 */ /* 0x000fe200078e02ff */
[----:B------:R-:W-:Y:S02]  /*65d0*/  LOP3.LUT R0, R0, 0x60, RZ, 0xc0, !PT ;  /* 0x0000006000007812 */ /* 0x000fe400078ec0ff */
[----:B------:R-:W-:Y:S01]  /*65e0*/  SHF.R.S32.HI R5, RZ, 0x4, R134 ;  /* 0x00000004ff057819 */ /* 0x000fe20000011486 */
[----:B------:R-:W-:Y:S01]  /*65f0*/  IMAD R16, R78, 0x8, R65 ;  /* 0x000000084e107824 */ /* 0x000fe200078e0241 */
[----:B------:R-:W-:-:S02]  /*6600*/  LOP3.LUT R3, R2, 0x70, RZ, 0xc0, !PT ;  /* 0x0000007002037812 */ /* 0x000fc400078ec0ff */
[----:B------:R-:W-:Y:S02]  /*6610*/  LOP3.LUT R4, R4, 0xc, RZ, 0xc0, !PT ;  /* 0x0000000c04047812 */ /* 0x000fe400078ec0ff */
[----:B------:R-:W-:Y:S02]  /*6620*/  LEA R17, R78, R16, 0x3 ;  /* 0x000000104e117211 */ /* 0x000fe400078e18ff */
[----:B------:R-:W-:Y:S02]  /*6630*/  SGXT R2, R5, 0x1 ;  /* 0x000000010502781a */ /* 0x000fe40000000200 */
[----:B------:R-:W-:Y:S01]  /*6640*/  LOP3.LUT R130, R134, 0x1f, RZ, 0xc0, !PT ;  /* 0x0000001f86827812 */ /* 0x000fe200078ec0ff */
[----:B------:R-:W-:Y:S01]  /*6650*/  IMAD R18, R78, 0x8, R17 ;  /* 0x000000084e127824 */ /* 0x000fe200078e0211 */
[----:B------:R-:W-:Y:S02]  /*6660*/  LOP3.LUT R14, R66, 0xc0, RZ, 0xc0, !PT ;  /* 0x000000c0420e7812 */ /* 0x000fe400078ec0ff */
[----:B------:R-:W-:Y:S01]  /*6670*/  MOV R139, R89 ;  /* 0x00000059008b7202 */ /* 0x000fe20000000f00 */
[----:B---3--:R-:W-:Y:S01]  /*6680*/  IMAD R128, R128, 0x20, R130 ;  /* 0x0000002080807824 */ /* 0x008fe200078e0282 */
[----:B------:R-:W-:-:S02]  /*6690*/  LEA R19, R78, R18, 0x3 ;  /* 0x000000124e137211 */ /* 0x000fc400078e18ff */
[----:B0-----:R-:W-:Y:S02]  /*66a0*/  LOP3.LUT R67, R67, 0xe0, RZ, 0xc0, !PT ;  /* 0x000000e043437812 */ /* 0x001fe400078ec0ff */
[----:B------:R-:W-:Y:S01]  /*66b0*/  SHF.R.U32.HI R74, RZ, 0x1, R14 ;  /* 0x00000001ff4a7819 */ /* 0x000fe2000001160e */
[C---:B------:R-:W-:Y:S01]  /*66c0*/  IMAD R20, R78.reuse, 0x8, R19 ;  /* 0x000000084e147824 */ /* 0x040fe200078e0213 */
[----:B------:R-:W-:Y:S01]  /*66d0*/  MOV R143, R95 ;  /* 0x0000005f008f7202 */ /* 0x000fe20000000f00 */
[----:B------:R-:W-:Y:S02]  /*66e0*/  IMAD R75, R67, 0x10, R0 ;  /* 0x00000010434b7824 */ /* 0x000fe400078e0200 */
[----:B------:R-:W0:Y:S01]  /*66f0*/  S2R R67, SR_TID.X ;  /* 0x0000000000437919 */ /* 0x000e220000002100 */
[----:B------:R-:W-:Y:S01]  /*6700*/  LEA R21, R78, R20, 0x3 ;  /* 0x000000144e157211 */ /* 0x000fe200078e18ff */
[----:B------:R-:W-:Y:S01]  /*6710*/  IMAD.IADD R0, R3, 0x1, R4 ;  /* 0x0000000103007824 */ /* 0x000fe200078e0204 */
[----:B------:R-:W-:-:S02]  /*6720*/  LOP3.LUT R3, R134, 0xc, RZ, 0xc0, !PT ;  /* 0x0000000c86037812 */ /* 0x000fc400078ec0ff */
[----:B------:R-:W-:Y:S02]  /*6730*/  LEA R22, R78, R21, 0x3 ;  /* 0x000000154e167211 */ /* 0x000fe400078e18ff */
[----:B------:R-:W-:Y:S01]  /*6740*/  LOP3.LUT R4, R2, 0x1020, RZ, 0xc0, !PT ;  /* 0x0000102002047812 */ /* 0x000fe200078ec0ff */
[----:B----4-:R-:W-:Y:S02]  /*6750*/  IMAD R2, R132, c[0x0][0x1c0], RZ ;  /* 0x0000700084027a24 */ /* 0x010fe400078e02ff */
[C---:B------:R-:W-:Y:S02]  /*6760*/  IMAD R23, R78.reuse, 0x8, R22 ;  /* 0x000000084e177824 */ /* 0x040fe400078e0216 */
[----:B------:R-:W-:Y:S02]  /*6770*/  IMAD R28, R3, 0x2, R4 ;  /* 0x00000002031c7824 */ /* 0x000fe400078e0204 */
[----:B------:R-:W-:Y:S02]  /*6780*/  IMAD R24, R78, 0x8, R23 ;  /* 0x000000084e187824 */ /* 0x000fe400078e0217 */
[----:B------:R-:W-:Y:S01]  /*6790*/  IMAD R4, R128, c[0x0][0x1c4], RZ ;  /* 0x0000710080047a24 */ /* 0x000fe200078e02ff */
[----:B------:R-:W-:Y:S01]  /*67a0*/  LOP3.LUT R75, R28, R75, RZ, 0x3c, !PT ;  /* 0x0000004b1c4b7212 */ /* 0x000fe200078e3cff */
[----:B------:R-:W-:-:S02]  /*67b0*/  IMAD R25, R78, 0x8, R24 ;  /* 0x000000084e197824 */ /* 0x000fc400078e0218 */
[----:B------:R-:W-:Y:S02]  /*67c0*/  IMAD.SHL.U32 R14, R4, 0x2, RZ ;  /* 0x00000002040e7824 */ /* 0x000fe400078e00ff */
[----:B------:R-:W-:Y:S01]  /*67d0*/  IMAD R26, R78, 0x8, R25 ;  /* 0x000000084e1a7824 */ /* 0x000fe200078e0219 */
[----:B0-----:R-:W-:Y:S01]  /*67e0*/  LOP3.LUT R67, R67, 0x3f, RZ, 0xc0, !PT ;  /* 0x0000003f43437812 */ /* 0x001fe200078ec0ff */
[----:B------:R-:W-:-:S03]  /*67f0*/  IMAD.HI R5, R4, 0x2, RZ ;  /* 0x0000000204057827 */ /* 0x000fc600078e02ff */
[----:B------:R-:W-:Y:S01]  /*6800*/  LEA R15, R3, R67, 0x7 ;  /* 0x00000043030f7211 */ /* 0x000fe200078e38ff */
[----:B------:R-:W-:Y:S01]  /*6810*/  IMAD R27, R78, 0x8, R26 ;  /* 0x000000084e1b7824 */ /* 0x000fe200078e021a */
[C---:B------:R-:W-:Y:S01]  /*6820*/  SHF.L.U32 R3, R2.reuse, 0x1, RZ ;  /* 0x0000000102037819 */ /* 0x040fe200000006ff */
[----:B------:R-:W-:Y:S01]  /*6830*/  IMAD.HI R2, R2, 0x2, RZ ;  /* 0x0000000202027827 */ /* 0x000fe200078e02ff */
[----:B------:R-:W-:Y:S02]  /*6840*/  SHF.L.U32 R15, R15, 0x3, RZ ;  /* 0x000000030f0f7819 */ /* 0x000fe400000006ff */
[----:B------:R-:W-:Y:S02]  /*6850*/  IADD3 R31, P1, P2, R14, c[0x0][0x178], R3 ;  /* 0x00005e000e1f7a10 */ /* 0x000fe40007a3e003 */
[----:B------:R-:W-:Y:S02]  /*6860*/  LEA R28, R78, R27, 0x3 ;  /* 0x0000001b4e1c7211 */ /* 0x000fe400078e18ff */
[----:B------:R-:W-:-:S02]  /*6870*/  IADD3.X R79, R5, c[0x0][0x17c], R2, P1, P2 ;  /* 0x00005f00054f7a10 */ /* 0x000fc40000fe4402 */
[-C--:B------:R-:W-:Y:S01]  /*6880*/  LEA R4, P2, R16, R31.reuse, 0x1 ;  /* 0x0000001f10047211 */ /* 0x080fe200078408ff */
[----:B------:R-:W-:Y:S01]  /*6890*/  IMAD R29, R78, 0x8, R28 ;  /* 0x000000084e1d7824 */ /* 0x000fe200078e021c */
[----:B------:R-:W-:Y:S02]  /*68a0*/  LEA R14, P1, R65, R31, 0x1 ;  /* 0x0000001f410e7211 */ /* 0x000fe400078208ff */
[----:B------:R-:W-:Y:S01]  /*68b0*/  LEA.HI.X.SX32 R5, R16, R79, 0x1, P2 ;  /* 0x0000004f10057211 */ /* 0x000fe200010f0eff */
[----:B------:R-:W-:Y:S01]  /*68c0*/  IMAD R16, R78, 0x8, R29 ;  /* 0x000000084e107824 */ /* 0x000fe200078e021d */
[----:B------:R-:W-:Y:S02]  /*68d0*/  LEA R2, P3, R17, R31, 0x1 ;  /* 0x0000001f11027211 */ /* 0x000fe400078608ff */
[----:B------:R-:W-:Y:S02]  /*68e0*/  LOP3.LUT R74, R15, R74, RZ, 0x3c, !PT ;  /* 0x0000004a0f4a7212 */ /* 0x000fe400078e3cff */
[----:B------:R-:W-:-:S02]  /*68f0*/  LEA.HI.X.SX32 R15, R65, R79, 0x1, P1 ;  /* 0x0000004f410f7211 */ /* 0x000fc400008f0eff */
[----:B------:R-:W-:Y:S02]  /*6900*/  LEA R72, P1, R18, R31, 0x1 ;  /* 0x0000001f12487211 */ /* 0x000fe400078208ff */
[-C--:B------:R-:W-:Y:S02]  /*6910*/  LEA.HI.X.SX32 R3, R17, R79.reuse, 0x1, P3 ;  /* 0x0000004f11037211 */ /* 0x080fe400018f0eff */
[----:B------:R-:W-:Y:S02]  /*6920*/  LEA R17, R78, R16, 0x3 ;  /* 0x000000104e117211 */ /* 0x000fe400078e18ff */
[----:B------:R-:W-:Y:S02]  /*6930*/  LEA.HI.X.SX32 R73, R18, R79, 0x1, P1 ;  /* 0x0000004f12497211 */ /* 0x000fe400008f0eff */
[-C--:B------:R-:W-:Y:S01]  /*6940*/  LEA R70, P1, R19, R31.reuse, 0x1 ;  /* 0x0000001f13467211 */ /* 0x080fe200078208ff */
[----:B------:R-:W-:Y:S01]  /*6950*/  IMAD R18, R78, 0x8, R17 ;  /* 0x000000084e127824 */ /* 0x000fe200078e0211 */
[----:B------:R-:W-:-:S02]  /*6960*/  LEA R68, P2, R20, R31, 0x1 ;  /* 0x0000001f14447211 */ /* 0x000fc400078408ff */
[----:B------:R-:W-:Y:S01]  /*6970*/  LEA.HI.X.SX32 R71, R19, R79, 0x1, P1 ;  /* 0x0000004f13477211 */ /* 0x000fe200008f0eff */
[----:B------:R-:W-:Y:S01]  /*6980*/  IMAD R19, R78, 0x8, R18 ;  /* 0x000000084e137824 */ /* 0x000fe200078e0212 */
[C---:B------:R-:W-:Y:S02]  /*6990*/  LEA R66, P3, R21.reuse, R31, 0x1 ;  /* 0x0000001f15427211 */ /* 0x040fe400078608ff */
[----:B------:R-:W-:Y:S02]  /*69a0*/  LEA.HI.X.SX32 R69, R20, R79, 0x1, P2 ;  /* 0x0000004f14457211 */ /* 0x000fe400010f0eff */
[----:B------:R-:W-:Y:S02]  /*69b0*/  LEA R20, R78, R19, 0x3 ;  /* 0x000000134e147211 */ /* 0x000fe400078e18ff */
[----:B------:R-:W-:Y:S02]  /*69c0*/  LEA.HI.X.SX32 R67, R21, R79, 0x1, P3 ;  /* 0x0000004f15437211 */ /* 0x000fe400018f0eff */
[-C--:B------:R-:W-:Y:S01]  /*69d0*/  LEA R64, P1, R22, R31.reuse, 0x1 ;  /* 0x0000001f16407211 */ /* 0x080fe200078208ff */
[----:B------:R-:W-:Y:S01]  /*69e0*/  IMAD R21, R78, 0x8, R20 ;  /* 0x000000084e157824 */ /* 0x000fe200078e0214 */
[----:B------:R-:W-:-:S02]  /*69f0*/  LEA R60, P3, R24, R31, 0x1 ;  /* 0x0000001f183c7211 */ /* 0x000fc400078608ff */
[-C--:B------:R-:W-:Y:S01]  /*6a00*/  LEA.HI.X.SX32 R65, R22, R79.reuse, 0x1, P1 ;  /* 0x0000004f16417211 */ /* 0x080fe200008f0eff */
[----:B------:R-:W-:Y:S01]  /*6a10*/  IMAD R22, R78, 0x8, R21 ;  /* 0x000000084e167824 */ /* 0x000fe200078e0215 */
[----:B------:R-:W-:Y:S02]  /*6a20*/  LEA.HI.X.SX32 R61, R24, R79, 0x1, P3 ;  /* 0x0000004f183d7211 */ /* 0x000fe400018f0eff */
[-C--:B------:R-:W-:Y:S02]  /*6a30*/  LEA R62, P2, R23, R31.reuse, 0x1 ;  /* 0x0000001f173e7211 */ /* 0x080fe400078408ff */
[----:B------:R-:W-:Y:S02]  /*6a40*/  LEA R54, P3, R27, R31, 0x1 ;  /* 0x0000001f1b367211 */ /* 0x000fe400078608ff */
[----:B------:R-:W-:Y:S02]  /*6a50*/  LEA.HI.X.SX32 R63, R23, R79, 0x1, P2 ;  /* 0x0000004f173f7211 */ /* 0x000fe400010f0eff */
[----:B------:R-:W-:-:S02]  /*6a60*/  LEA R58, P1, R25, R31, 0x1 ;  /* 0x0000001f193a7211 */ /* 0x000fc400078208ff */
[----:B------:R-:W-:Y:S02]  /*6a70*/  LEA.HI.X.SX32 R55, R27, R79, 0x1, P3 ;  /* 0x0000004f1b377211 */ /* 0x000fe400018f0eff */
[----:B------:R-:W-:Y:S02]  /*6a80*/  LEA R50, P3, R16, R31, 0x1 ;  /* 0x0000001f10327211 */ /* 0x000fe400078608ff */
[----:B------:R-:W-:Y:S02]  /*6a90*/  LEA R23, R78, R22, 0x3 ;  /* 0x000000164e177211 */ /* 0x000fe400078e18ff */
[----:B------:R-:W-:Y:S02]  /*6aa0*/  LEA.HI.X.SX32 R59, R25, R79, 0x1, P1 ;  /* 0x0000004f193b7211 */ /* 0x000fe400008f0eff */
[----:B------:R-:W-:Y:S02]  /*6ab0*/  LEA R48, P1, R28, R31, 0x1 ;  /* 0x0000001f1c307211 */ /* 0x000fe400078208ff */
[----:B------:R-:W-:Y:S01]  /*6ac0*/  LEA.HI.X.SX32 R51, R16, R79, 0x1, P3 ;  /* 0x0000004f10337211 */ /* 0x000fe200018f0eff */
[----:B------:R-:W-:Y:S01]  /*6ad0*/  IMAD R16, R78, 0x8, R23 ;  /* 0x000000084e107824 */ /* 0x000fe200078e0217 */
[----:B------:R-:W-:-:S02]  /*6ae0*/  LEA R56, P2, R26, R31, 0x1 ;  /* 0x0000001f1a387211 */ /* 0x000fc400078408ff */
[----:B------:R-:W-:Y:S01]  /*6af0*/  LEA.HI.X.SX32 R49, R28, R79, 0x1, P1 ;  /* 0x0000004f1c317211 */ /* 0x000fe200008f0eff */
[----:B------:R-:W-:Y:S01]  /*6b00*/  IMAD R24, R78, 0x8, R16 ;  /* 0x000000084e187824 */ /* 0x000fe200078e0210 */
[----:B------:R-:W-:Y:S02]  /*6b10*/  LEA R44, P1, R17, R31, 0x1 ;  /* 0x0000001f112c7211 */ /* 0x000fe400078208ff */
[----:B------:R-:W-:Y:S02]  /*6b20*/  LEA.HI.X.SX32 R57, R26, R79, 0x1, P2 ;  /* 0x0000004f1a397211 */ /* 0x000fe400010f0eff */
[----:B------:R-:W-:Y:S02]  /*6b30*/  LEA R52, P2, R29, R31, 0x1 ;  /* 0x0000001f1d347211 */ /* 0x000fe400078408ff */
[----:B------:R-:W-:Y:S02]  /*6b40*/  LEA.HI.X.SX32 R45, R17, R79, 0x1, P1 ;  /* 0x0000004f112d7211 */ /* 0x000fe400008f0eff */
[----:B------:R-:W-:-:S02]  /*6b50*/  LEA R17, R78, R24, 0x3 ;  /* 0x000000184e117211 */ /* 0x000fc400078e18ff */
[----:B------:R-:W-:Y:S02]  /*6b60*/  LEA.HI.X.SX32 R53, R29, R79, 0x1, P2 ;  /* 0x0000004f1d357211 */ /* 0x000fe400010f0eff */
[-C--:B------:R-:W-:Y:S01]  /*6b70*/  LEA R40, P2, R18, R31.reuse, 0x1 ;  /* 0x0000001f12287211 */ /* 0x080fe200078408ff */
[----:B------:R-:W-:Y:S01]  /*6b80*/  IMAD R25, R78, 0x8, R17 ;  /* 0x000000084e197824 */ /* 0x000fe200078e0211 */
[----:B------:R-:W-:Y:S02]  /*6b90*/  LEA R32, P1, R20, R31, 0x1 ;  /* 0x0000001f14207211 */ /* 0x000fe400078208ff */
[-C--:B------:R-:W-:Y:S02]  /*6ba0*/  LEA.HI.X.SX32 R41, R18, R79.reuse, 0x1, P2 ;  /* 0x0000004f12297211 */ /* 0x080fe400010f0eff */
[----:B------:R-:W-:Y:S01]  /*6bb0*/  LEA.HI.X.SX32 R33, R20, R79, 0x1, P1 ;  /* 0x0000004f14217211 */ /* 0x000fe200008f0eff */
[----:B------:R-:W-:Y:S01]  /*6bc0*/  IMAD R20, R78, 0x8, R25 ;  /* 0x000000084e147824 */ /* 0x000fe200078e0219 */
[----:B------:R-:W-:-:S02]  /*6bd0*/  LEA R36, P3, R19, R31, 0x1 ;  /* 0x0000001f13247211 */ /* 0x000fc400078608ff */
[----:B------:R-:W-:Y:S02]  /*6be0*/  LEA R28, P2, R21, R31, 0x1 ;  /* 0x0000001f151c7211 */ /* 0x000fe400078408ff */
[-C--:B------:R-:W-:Y:S02]  /*6bf0*/  LEA.HI.X.SX32 R37, R19, R79.reuse, 0x1, P3 ;  /* 0x0000004f13257211 */ /* 0x080fe400018f0eff */
[----:B------:R-:W-:Y:S02]  /*6c00*/  LEA.HI.X.SX32 R29, R21, R79, 0x1, P2 ;  /* 0x0000004f151d7211 */ /* 0x000fe400010f0eff */
[-C--:B------:R-:W-:Y:S02]  /*6c10*/  LEA R26, P3, R22, R31.reuse, 0x1 ;  /* 0x0000001f161a7211 */ /* 0x080fe400078608ff */
[----:B------:R-:W-:Y:S02]  /*6c20*/  LEA R18, P2, R16, R31, 0x1 ;  /* 0x0000001f10127211 */ /* 0x000fe400078408ff */
[----:B------:R-:W-:-:S02]  /*6c30*/  LEA R21, R78, R20, 0x3 ;  /* 0x000000144e157211 */ /* 0x000fc400078e18ff */
[-C--:B------:R-:W-:Y:S02]  /*6c40*/  LEA.HI.X.SX32 R27, R22, R79.reuse, 0x1, P3 ;  /* 0x0000004f161b7211 */ /* 0x080fe400018f0eff */
[----:B------:R-:W-:Y:S01]  /*6c50*/  LEA.HI.X.SX32 R19, R16, R79, 0x1, P2 ;  /* 0x0000004f10137211 */ /* 0x000fe200010f0eff */
[----:B------:R-:W-:Y:S01]  /*6c60*/  IMAD R76, R78, 0x8, R21 ;  /* 0x000000084e4c7824 */ /* 0x000fe200078e0215 */
[-C--:B------:R-:W-:Y:S02]  /*6c70*/  LEA R46, P3, R24, R31.reuse, 0x1 ;  /* 0x0000001f182e7211 */ /* 0x080fe400078608ff */
[-C--:B------:R-:W-:Y:S01]  /*6c80*/  LEA R38, P2, R25, R31.reuse, 0x1 ;  /* 0x0000001f19267211 */ /* 0x080fe200078408ff */
[----:B------:R-:W-:Y:S01]  /*6c90*/  IMAD R77, R78, 0x8, R76 ;  /* 0x000000084e4d7824 */ /* 0x000fe200078e024c */
[----:B------:R-:W-:Y:S02]  /*6ca0*/  LEA R22, P1, R23, R31, 0x1 ;  /* 0x0000001f17167211 */ /* 0x000fe400078208ff */
[----:B------:R-:W-:-:S02]  /*6cb0*/  LEA.HI.X.SX32 R47, R24, R79, 0x1, P3 ;  /* 0x0000004f182f7211 */ /* 0x000fc400018f0eff */
[----:B------:R-:W-:Y:S02]  /*6cc0*/  LEA.HI.X.SX32 R39, R25, R79, 0x1, P2 ;  /* 0x0000004f19277211 */ /* 0x000fe400010f0eff */
[-C--:B------:R-:W-:Y:S02]  /*6cd0*/  LEA R34, P3, R20, R31.reuse, 0x1 ;  /* 0x0000001f14227211 */ /* 0x080fe400078608ff */
[----:B------:R-:W-:Y:S02]  /*6ce0*/  LEA R24, P2, R76, R31, 0x1 ;  /* 0x0000001f4c187211 */ /* 0x000fe400078408ff */
[----:B------:R-:W-:Y:S02]  /*6cf0*/  LEA.HI.X.SX32 R23, R23, R79, 0x1, P1 ;  /* 0x0000004f17177211 */ /* 0x000fe400008f0eff */
[----:B------:R-:W-:Y:S02]  /*6d00*/  LEA R42, P1, R17, R31, 0x1 ;  /* 0x0000001f112a7211 */ /* 0x000fe400078208ff */
[----:B------:R-:W-:-:S02]  /*6d10*/  LEA.HI.X.SX32 R35, R20, R79, 0x1, P3 ;  /* 0x0000004f14237211 */ /* 0x000fc400018f0eff */
[----:B------:R-:W-:Y:S01]  /*6d20*/  LEA.HI.X.SX32 R25, R76, R79, 0x1, P2 ;  /* 0x0000004f4c197211 */ /* 0x000fe200010f0eff */
[----:B------:R-:W-:Y:S01]  /*6d30*/  FMUL R76, R101, 8388608 ;  /* 0x4b000000654c7820 */ /* 0x000fe20000400000 */
[----:B------:R-:W-:Y:S02]  /*6d40*/  LEA R16, P3, R77, R31, 0x1 ;  /* 0x0000001f4d107211 */ /* 0x000fe400078608ff */
[----:B------:R-:W-:Y:S02]  /*6d50*/  FSETP.GEU.AND P2, PT, R104, 1.175494350822287508e-38, PT ;  /* 0x008000006800780b */ /* 0x000fe40003f4e000 */
[----:B------:R-:W-:Y:S02]  /*6d60*/  LEA.HI.X.SX32 R43, R17, R79, 0x1, P1 ;  /* 0x0000004f112b7211 */ /* 0x000fe400008f0eff */
[----:B------:R-:W-:Y:S02]  /*6d70*/  LEA R78, R78, R77, 0x3 ;  /* 0x0000004d4e4e7211 */ /* 0x000fe400078e18ff */
[----:B------:R-:W-:-:S02]  /*6d80*/  LEA.HI.X.SX32 R17, R77, R79, 0x1, P3 ;  /* 0x0000004f4d117211 */ /* 0x000fc400018f0eff */
[----:B------:R-:W-:Y:S02]  /*6d90*/  FSEL R8, R13, R104, !P2 ;  /* 0x000000680d087208 */ /* 0x000fe40005000000 */
[----:B------:R-:W-:Y:S02]  /*6da0*/  FSETP.GEU.AND P3, PT, R101, 1.175494350822287508e-38, PT ;  /* 0x008000006500780b */ /* 0x000fe40003f6e000 */
[-C--:B------:R-:W-:Y:S02]  /*6db0*/  LEA R30, P1, R21, R31.reuse, 0x1 ;  /* 0x0000001f151e7211 */ /* 0x080fe400078208ff */
[----:B------:R-:W-:Y:S02]  /*6dc0*/  LEA R20, P4, R78, R31, 0x1 ;  /* 0x0000001f4e147211 */ /* 0x000fe400078808ff */
[----:B------:R-:W-:Y:S02]  /*6dd0*/  IADD3 R13, R8, -0x3f3504f3, RZ ;  /* 0xc0cafb0d080d7810 */ /* 0x000fe40007ffe0ff */
[----:B------:R-:W-:Y:S01]  /*6de0*/  FSEL R7, R76, R101, !P3 ;  /* 0x000000654c077208 */ /* 0x000fe20005800000 */
[----:B------:R-:W-:Y:S01]  /*6df0*/  FMUL R76, R91, 8388608 ;  /* 0x4b0000005b4c7820 */ /* 0x000fe20000400000 */
[----:B------:R-:W-:-:S02]  /*6e00*/  LEA.HI.X.SX32 R31, R21, R79, 0x1, P1 ;  /* 0x0000004f151f7211 */ /* 0x000fc400008f0eff */
[----:B------:R-:W-:Y:S02]  /*6e10*/  LEA.HI.X.SX32 R21, R78, R79, 0x1, P4 ;  /* 0x0000004f4e157211 */ /* 0x000fe400020f0eff */
[----:B------:R-:W-:Y:S02]  /*6e20*/  LOP3.LUT R79, R13, 0xff800000, RZ, 0xc0, !PT ;  /* 0xff8000000d4f7812 */ /* 0x000fe400078ec0ff */
[----:B------:R-:W-:Y:S02]  /*6e30*/  IADD3 R13, R7, -0x3f3504f3, RZ ;  /* 0xc0cafb0d070d7810 */ /* 0x000fe40007ffe0ff */
[----:B------:R-:W-:Y:S01]  /*6e40*/  FSETP.GEU.AND P4, PT, R91, 1.175494350822287508e-38, PT ;  /* 0x008000005b00780b */ /* 0x000fe20003f8e000 */
[----:B------:R-:W0:Y:S01]  /*6e50*/  I2F R77, R79 ;  /* 0x0000004f004d7306 */ /* 0x000e220000201400 */
[----:B------:R-:W-:Y:S01]  /*6e60*/  LOP3.LUT R82, R13, 0xff800000, RZ, 0xc0, !PT ;  /* 0xff8000000d527812 */ /* 0x000fe200078ec0ff */
[----:B------:R-:W-:Y:S01]  /*6e70*/  FMUL R13, R88, 8388608 ;  /* 0x4b000000580d7820 */ /* 0x000fe20000400000 */
[----:B------:R-:W-:-:S02]  /*6e80*/  FSEL R6, R76, R91, !P4 ;  /* 0x0000005b4c067208 */ /* 0x000fc40006000000 */
[----:B------:R-:W-:Y:S02]  /*6e90*/  FSETP.GT.AND P1, PT, |R88|, 8.50705917302346158658e+37, PT ;  /* 0x7e8000005800780b */ /* 0x000fe40003f24200 */
[----:B------:R-:W-:Y:S01]  /*6ea0*/  IADD3 R76, R6, -0x3f3504f3, RZ ;  /* 0xc0cafb0d064c7810 */ /* 0x000fe20007ffe0ff */
[----:B------:R-:W1:Y:S01]  /*6eb0*/  I2F R81, R82 ;  /* 0x0000005200517306 */ /* 0x000e620000201400 */
[----:B------:R-:W-:Y:S02]  /*6ec0*/  FSEL R13, R13, R88, !P5 ;  /* 0x000000580d0d7208 */ /* 0x000fe40006800000 */
[----:B------:R-:W-:Y:S02]  /*6ed0*/  LOP3.LUT R83, R76, 0xff800000, RZ, 0xc0, !PT ;  /* 0xff8000004c537812 */ /* 0x000fe400078ec0ff */
[----:B------:R-:W-:Y:S02]  /*6ee0*/  IADD3 R76, R13, -0x3f3504f3, RZ ;  /* 0xc0cafb0d0d4c7810 */ /* 0x000fe40007ffe0ff */
[----:B------:R-:W-:Y:S01]  /*6ef0*/  FSEL R78, RZ, -23, P3 ;  /* 0xc1b80000ff4e7808 */ /* 0x000fe20001800000 */
[----:B------:R-:W2:Y:S01]  /*6f00*/  I2F R85, R83 ;  /* 0x0000005300557306 */ /* 0x000ea20000201400 */
[----:B------:R-:W-:Y:S01]  /*6f10*/  LOP3.LUT R86, R76, 0xff800000, RZ, 0xc0, !PT ;  /* 0xff8000004c567812 */ /* 0x000fe200078ec0ff */
[----:B------:R-:W-:Y:S01]  /*6f20*/  @P1 FMUL R127, R127, 0.25 ;  /* 0x3e8000007f7f1820 */ /* 0x000fe20000400000 */
[----:B------:R-:W-:Y:S01]  /*6f30*/  FSEL R76, RZ, -23, P2 ;  /* 0xc1b80000ff4c7808 */ /* 0x000fe20001000000 */
[----:B------:R-:W-:Y:S01]  /*6f40*/  @P1 FMUL R126, R126, 0.25 ;  /* 0x3e8000007e7e1820 */ /* 0x000fe20000400000 */
[C---:B------:R-:W-:Y:S01]  /*6f50*/  FSETP.GEU.AND P2, PT, |R88|.reuse, 1.175494350822287508e-38, PT ;  /* 0x008000005800780b */ /* 0x040fe20003f4e200 */
[----:B------:R-:W-:Y:S01]  /*6f60*/  @P1 FMUL R88, R88, 0.25 ;  /* 0x3e80000058581820 */ /* 0x000fe20000400000 */
[----:B------:R-:W-:Y:S01]  /*6f70*/  FSEL R80, RZ, -23, P4 ;  /* 0xc1b80000ff507808 */ /* 0x000fe20002000000 */
[----:B0-----:R-:W-:Y:S01]  /*6f80*/  FFMA.FTZ R76, R77, 1.1920928955078125e-07, R76 ;  /* 0x340000004d4c7823 */ /* 0x001fe2000001004c */
[----:B------:R-:W-:Y:S01]  /*6f90*/  FSETP.GT.AND P3, PT, |R91|, 8.50705917302346158658e+37, PT ;  /* 0x7e8000005b00780b */ /* 0x000fe20003f64200 */
[----:B-1----:R-:W-:Y:S01]  /*6fa0*/  FFMA.FTZ R77, R81, 1.1920928955078125e-07, R78 ;  /* 0x34000000514d7823 */ /* 0x002fe2000001004e */
[----:B------:R-:W0:Y:S01]  /*6fb0*/  I2F R87, R86 ;  /* 0x0000005600577306 */ /* 0x000e220000201400 */
[----:B------:R-:W-:Y:S01]  /*6fc0*/  FSETP.GEU.AND P4, PT, |R91|, 1.175494350822287508e-38, PT ;  /* 0x008000005b00780b */ /* 0x000fe20003f8e200 */
[----:B------:R-:W-:Y:S01]  /*6fd0*/  @P1 FMUL R123, R123, 0.25 ;  /* 0x3e8000007b7b1820 */ /* 0x000fe20000400000 */
[----:B------:R-:W-:Y:S01]  /*6fe0*/  FSETP.GEU.AND P5, PT, |R101|, 1.175494350822287508e-38, PT ;  /* 0x008000006500780b */ /* 0x000fe20003fae200 */
[----:B------:R-:W-:Y:S01]  /*6ff0*/  @P1 FMUL R122, R122, 0.25 ;  /* 0x3e8000007a7a1820 */ /* 0x000fe20000400000 */
[----:B------:R-:W-:Y:S01]  /*7000*/  IADD3 R79, R8, -R79, RZ ;  /* 0x8000004f084f7210 */ /* 0x000fe20007ffe0ff */
[----:B--2---:R-:W-:Y:S01]  /*7010*/  FFMA.FTZ R78, R85, 1.1920928955078125e-07, R80 ;  /* 0x34000000554e7823 */ /* 0x004fe20000010050 */
[----:B------:R-:W-:Y:S01]  /*7020*/  IADD3 R83, R6, -R83, RZ ;  /* 0x8000005306537210 */ /* 0x000fe20007ffe0ff */
[----:B------:R-:W-:-:S02]  /*7030*/  @!P2 FMUL R88, R88, 16777216 ;  /* 0x4b8000005858a820 */ /* 0x000fc40000400000 */
[----:B------:R-:W-:Y:S02]  /*7040*/  @P1 FMUL R119, R119, 0.25 ;  /* 0x3e80000077771820 */ /* 0x000fe40000400000 */
[----:B------:R-:W1:Y:S01]  /*7050*/  MUFU.RCP R80, R88 ;  /* 0x0000005800507308 */ /* 0x000e620000001000 */
[----:B------:R-:W-:Y:S02]  /*7060*/  @P1 FMUL R118, R118, 0.25 ;  /* 0x3e80000076761820 */ /* 0x000fe40000400000 */
[----:B------:R-:W-:Y:S02]  /*7070*/  @P1 FMUL R115, R115, 0.25 ;  /* 0x3e80000073731820 */ /* 0x000fe40000400000 */
[----:B------:R-:W-:Y:S01]  /*7080*/  @P1 FMUL R114, R114, 0.25 ;  /* 0x3e80000072721820 */ /* 0x000fe20000400000 */
[----:B------:R-:W-:Y:S01]  /*7090*/  FSETP.GT.AND P1, PT, |R101|, 8.50705917302346158658e+37, PT ;  /* 0x7e8000006500780b */ /* 0x000fe20003f24200 */
[----:B------:R-:W-:Y:S02]  /*70a0*/  @P3 FMUL R91, R91, 0.25 ;  /* 0x3e8000005b5b3820 */ /* 0x000fe40000400000 */
[----:B------:R-:W-:-:S02]  /*70b0*/  @!P2 FMUL R127, R127, 16777216 ;  /* 0x4b8000007f7fa820 */ /* 0x000fc40000400000 */
[----:B------:R-:W-:Y:S02]  /*70c0*/  @!P2 FMUL R126, R126, 16777216 ;  /* 0x4b8000007e7ea820 */ /* 0x000fe40000400000 */
[----:B------:R-:W-:Y:S02]  /*70d0*/  @!P2 FMUL R123, R123, 16777216 ;  /* 0x4b8000007b7ba820 */ /* 0x000fe40000400000 */
[----:B------:R-:W-:Y:S02]  /*70e0*/  @!P2 FMUL R122, R122, 16777216 ;  /* 0x4b8000007a7aa820 */ /* 0x000fe40000400000 */
[----:B------:R-:W-:Y:S02]  /*70f0*/  @!P2 FMUL R119, R119, 16777216 ;  /* 0x4b8000007777a820 */ /* 0x000fe40000400000 */
[----:B------:R-:W-:Y:S02]  /*7100*/  @!P2 FMUL R118, R118, 16777216 ;  /* 0x4b8000007676a820 */ /* 0x000fe40000400000 */
[----:B------:R-:W-:-:S02]  /*7110*/  @!P2 FMUL R115, R115, 16777216 ;  /* 0x4b8000007373a820 */ /* 0x000fc40000400000 */
[----:B------:R-:W-:Y:S01]  /*7120*/  @!P2 FMUL R114, R114, 16777216 ;  /* 0x4b8000007272a820 */ /* 0x000fe20000400000 */
[----:B------:R-:W-:Y:S01]  /*7130*/  FSETP.GT.AND P2, PT, |R104|, 8.50705917302346158658e+37, PT ;  /* 0x7e8000006800780b */ /* 0x000fe20003f44200 */
[----:B------:R-:W-:Y:S02]  /*7140*/  @!P4 FMUL R91, R91, 16777216 ;  /* 0x4b8000005b5bc820 */ /* 0x000fe40000400000 */
[----:B0-----:R-:W-:Y:S02]  /*7150*/  FFMA.FTZ R87, R87, 1.1920928955078125e-07, R84 ;  /* 0x3400000057577823 */ /* 0x001fe40000010054 */
[C---:B-1----:R-:W-:Y:S02]  /*7160*/  FMUL R81, R80.reuse, R127 ;  /* 0x0000007f50517220 */ /* 0x042fe40000400000 */
[C---:B------:R-:W-:Y:S02]  /*7170*/  FMUL R84, R80.reuse, R126 ;  /* 0x0000007e50547220 */ /* 0x040fe40000400000 */
[----:B------:R-:W-:-:S02]  /*7180*/  FMUL R90, R80, R123 ;  /* 0x0000007b505a7220 */ /* 0x000fc40000400000 */
[C---:B------:R-:W-:Y:S02]  /*7190*/  FMUL R89, R80.reuse, R122 ;  /* 0x0000007a50597220 */ /* 0x040fe40000400000 */
[C---:B------:R-:W-:Y:S02]  /*71a0*/  FMUL R93, R80.reuse, R119 ;  /* 0x00000077505d7220 */ /* 0x040fe40000400000 */
[----:B------:R-:W-:Y:S01]  /*71b0*/  FMUL R94, R80, R118 ;  /* 0x00000076505e7220 */ /* 0x000fe20000400000 */
[----:B------:R-:W-:Y:S01]  /*71c0*/  F2FP.BF16.PACK_AB R89, R84, R89 ;  /* 0x000000595459723e */ /* 0x000fe200000010ff */
[C---:B------:R-:W-:Y:S02]  /*71d0*/  FMUL R98, R80.reuse, R115 ;  /* 0x0000007350627220 */ /* 0x040fe40000400000 */
[----:B------:R-:W-:Y:S02]  /*71e0*/  FMUL R97, R80, R114 ;  /* 0x0000007250617220 */ /* 0x000fe40000400000 */
[----:B------:R-:W0:Y:S01]  /*71f0*/  MUFU.RCP R80, R91 ;  /* 0x0000005b00507308 */ /* 0x000e220000001000 */
[----:B------:R-:W-:Y:S01]  /*7200*/  @P3 FMUL R125, R125, 0.25 ;  /* 0x3e8000007d7d3820 */ /* 0x000fe20000400000 */
[----:B------:R-:W-:Y:S01]  /*7210*/  F2FP.BF16.PACK_AB R98, R93, R98 ;  /* 0x000000625d62723e */ /* 0x000fe200000010ff */
[----:B------:R-:W-:-:S02]  /*7220*/  @P3 FMUL R124, R124, 0.25 ;  /* 0x3e8000007c7c3820 */ /* 0x000fc40000400000 */
[----:B------:R-:W-:Y:S02]  /*7230*/  @P3 FMUL R121, R121, 0.25 ;  /* 0x3e80000079793820 */ /* 0x000fe40000400000 */
[----:B------:R-:W-:Y:S02]  /*7240*/  @P3 FMUL R120, R120, 0.25 ;  /* 0x3e80000078783820 */ /* 0x000fe40000400000 */
[----:B------:R-:W-:Y:S02]  /*7250*/  @P3 FMUL R117, R117, 0.25 ;  /* 0x3e80000075753820 */ /* 0x000fe40000400000 */
[----:B------:R-:W-:Y:S02]  /*7260*/  @P3 FMUL R116, R116, 0.25 ;  /* 0x3e80000074743820 */ /* 0x000fe40000400000 */
[----:B------:R-:W-:Y:S02]  /*7270*/  @P3 FMUL R113, R113, 0.25 ;  /* 0x3e80000071713820 */ /* 0x000fe40000400000 */
[----:B------:R-:W-:Y:S01]  /*7280*/  @P3 FMUL R112, R112, 0.25 ;  /* 0x3e80000070703820 */ /* 0x000fe20000400000 */
[----:B------:R-:W-:Y:S01]  /*7290*/  FSETP.GEU.AND P3, PT, |R104|, 1.175494350822287508e-38, PT ;  /* 0x008000006800780b */ /* 0x000fe20003f6e200 */
[----:B------:R-:W-:-:S02]  /*72a0*/  @P1 FMUL R101, R101, 0.25 ;  /* 0x3e80000065651820 */ /* 0x000fc40000400000 */
[----:B------:R-:W-:Y:S02]  /*72b0*/  @!P4 FMUL R125, R125, 16777216 ;  /* 0x4b8000007d7dc820 */ /* 0x000fe40000400000 */
[----:B------:R-:W-:Y:S02]  /*72c0*/  @!P4 FMUL R124, R124, 16777216 ;  /* 0x4b8000007c7cc820 */ /* 0x000fe40000400000 */
[----:B------:R-:W-:Y:S02]  /*72d0*/  @!P4 FMUL R121, R121, 16777216 ;  /* 0x4b8000007979c820 */ /* 0x000fe40000400000 */
[----:B------:R-:W-:Y:S02]  /*72e0*/  @!P4 FMUL R120, R120, 16777216 ;  /* 0x4b8000007878c820 */ /* 0x000fe40000400000 */
[----:B------:R-:W-:Y:S02]  /*72f0*/  @!P4 FMUL R117, R117, 16777216 ;  /* 0x4b8000007575c820 */ /* 0x000fe40000400000 */
[----:B------:R-:W-:-:S02]  /*7300*/  @!P4 FMUL R116, R116, 16777216 ;  /* 0x4b8000007474c820 */ /* 0x000fc40000400000 */
[----:B------:R-:W-:Y:S02]  /*7310*/  @!P4 FMUL R113, R113, 16777216 ;  /* 0x4b8000007171c820 */ /* 0x000fe40000400000 */
[----:B------:R-:W-:Y:S01]  /*7320*/  @!P4 FMUL R112, R112, 16777216 ;  /* 0x4b8000007070c820 */ /* 0x000fe20000400000 */
[----:B------:R-:W-:Y:S01]  /*7330*/  ISETP.GE.U32.AND P4, PT, R8, 0x7f800000, PT ;  /* 0x7f8000000800780c */ /* 0x000fe20003f86070 */
[----:B------:R-:W-:Y:S02]  /*7340*/  @!P5 FMUL R101, R101, 16777216 ;  /* 0x4b8000006565d820 */ /* 0x000fe40000400000 */
[C---:B0-----:R-:W-:Y:S02]  /*7350*/  FMUL R85, R80.reuse, R125 ;  /* 0x0000007d50557220 */ /* 0x041fe40000400000 */
[C---:B------:R-:W-:Y:S02]  /*7360*/  FMUL R88, R80.reuse, R124 ;  /* 0x0000007c50587220 */ /* 0x040fe40000400000 */
[----:B------:R-:W-:-:S02]  /*7370*/  FMUL R92, R80, R121 ;  /* 0x00000079505c7220 */ /* 0x000fc40000400000 */
[C---:B------:R-:W-:Y:S02]  /*7380*/  FMUL R91, R80.reuse, R120 ;  /* 0x00000078505b7220 */ /* 0x040fe40000400000 */
[C---:B------:R-:W-:Y:S02]  /*7390*/  FMUL R95, R80.reuse, R117 ;  /* 0x00000075505f7220 */ /* 0x040fe40000400000 */
[----:B------:R-:W-:Y:S01]  /*73a0*/  FMUL R96, R80, R116 ;  /* 0x0000007450607220 */ /* 0x000fe20000400000 */
[----:B------:R-:W-:Y:S01]  /*73b0*/  F2FP.BF16.PACK_AB R121, R88, R91 ;  /* 0x0000005b5879723e */ /* 0x000fe200000010ff */
[----:B------:R-:W-:Y:S01]  /*73c0*/  FMUL R100, R80, R113 ;  /* 0x0000007150647220 */ /* 0x000fe20000400000 */
[----:B------:R-:W-:Y:S01]  /*73d0*/  F2FP.BF16.PACK_AB R88, R94, R97 ;  /* 0x000000615e58723e */ /* 0x000fe200000010ff */
[----:B------:R-:W-:Y:S02]  /*73e0*/  FMUL R99, R80, R112 ;  /* 0x0000007050637220 */ /* 0x000fe40000400000 */
[----:B------:R-:W0:Y:S01]  /*73f0*/  MUFU.RCP R80, R101 ;  /* 0x0000006500507308 */ /* 0x000e220000001000 */
[----:B------:R-:W-:Y:S01]  /*7400*/  @P1 FMUL R105, R105, 0.25 ;  /* 0x3e80000069691820 */ /* 0x000fe20000400000 */
[----:B------:R-:W-:Y:S01]  /*7410*/  F2FP.BF16.PACK_AB R100, R95, R100 ;  /* 0x000000645f64723e */ /* 0x000fe200000010ff */
[----:B------:R-:W-:Y:S01]  /*7420*/  @P1 FMUL R109, R109, 0.25 ;  /* 0x3e8000006d6d1820 */ /* 0x000fe20000400000 */
[----:B------:R-:W-:Y:S01]  /*7430*/  F2FP.BF16.PACK_AB R120, R96, R99 ;  /* 0x000000636078723e */ /* 0x000fe200000010ff */
[----:B------:R-:W-:Y:S01]  /*7440*/  @P1 FMUL R103, R103, 0.25 ;  /* 0x3e80000067671820 */ /* 0x000fe20000400000 */
[----:B------:R-:W-:Y:S01]  /*7450*/  F2FP.BF16.PACK_AB R99, R81, R90 ;  /* 0x0000005a5163723e */ /* 0x000fe200000010ff */
[----:B------:R-:W-:-:S02]  /*7460*/  @P1 FMUL R129, R129, 0.25 ;  /* 0x3e80000081811820 */ /* 0x000fc40000400000 */
[----:B------:R-:W-:Y:S01]  /*7470*/  @P1 FMUL R135, R135, 0.25 ;  /* 0x3e80000087871820 */ /* 0x000fe20000400000 */
[----:B------:R-:W-:Y:S01]  /*7480*/  STS.64 [R75+0x80], R120 ;  /* 0x000080784b007388 */ /* 0x000fe20000000a00 */
[----:B------:R-:W-:Y:S02]  /*7490*/  @P1 FMUL R137, R137, 0.25 ;  /* 0x3e80000089891820 */ /* 0x000fe40000400000 */
[----:B------:R-:W-:Y:S02]  /*74a0*/  @P1 FMUL R143, R143, 0.25 ;  /* 0x3e8000008f8f1820 */ /* 0x000fe40000400000 */
[----:B------:R-:W-:Y:S01]  /*74b0*/  @P1 FMUL R145, R145, 0.25 ;  /* 0x3e80000091911820 */ /* 0x000fe20000400000 */
[----:B------:R-:W-:Y:S01]  /*74c0*/  ISETP.GE.U32.AND P1, PT, R13, 0x7f800000, PT ;  /* 0x7f8000000d00780c */ /* 0x000fe20003f26070 */
        /* <DEDUP_REMOVED lines=9> */
[----:B------:R-:W-:Y:S01]  /*7560*/  ISETP.GE.U32.AND P5, PT, R7, 0x7f800000, PT ;  /* 0x7f8000000700780c */ /* 0x000fe20003fa6070 */
[----:B------:R-:W-:Y:S02]  /*7570*/  @!P3 FMUL R104, R104, 16777216 ;  /* 0x4b8000006868b820 */ /* 0x000fe40000400000 */
[C---:B0-----:R-:W-:Y:S02]  /*7580*/  FMUL R102, R80.reuse, R105 ;  /* 0x0000006950667220 */ /* 0x041fe40000400000 */
[C---:B------:R-:W-:Y:S02]  /*7590*/  FMUL R106, R80.reuse, R109 ;  /* 0x0000006d506a7220 */ /* 0x040fe40000400000 */
[C---:B------:R-:W-:Y:S02]  /*75a0*/  FMUL R101, R80.reuse, R103 ;  /* 0x0000006750657220 */ /* 0x040fe40000400000 */
[----:B------:R-:W-:-:S02]  /*75b0*/  FMUL R105, R80, R129 ;  /* 0x0000008150697220 */ /* 0x000fc40000400000 */
        /* <DEDUP_REMOVED lines=15> */
[----:B------:R-:W-:Y:S01]  /*76b0*/  FSETP.NEU.AND P2, PT, R8, RZ, PT ;  /* 0x000000ff0800720b */ /* 0x000fe20003f4d000 */
        /* <DEDUP_REMOVED lines=9> */
[C---:B0-----:R-:W-:Y:S02]  /*7750*/  FMUL R112, R80.reuse, R141 ;  /* 0x0000008d50707220 */ /* 0x041fe40000400000 */
[C---:B------:R-:W-:Y:S02]  /*7760*/  FMUL R115, R80.reuse, R149 ;  /* 0x0000009550737220 */ /* 0x040fe40000400000 */
[C---:B------:R-:W-:Y:S02]  /*7770*/  FMUL R103, R80.reuse, R107 ;  /* 0x0000006b50677220 */ /* 0x040fe40000400000 */
[----:B------:R-:W-:Y:S01]  /*7780*/  FMUL R104, R80, R111 ;  /* 0x0000006f50687220 */ /* 0x000fe20000400000 */
[----:B------:R-:W-:Y:S01]  /*7790*/  F2FP.BF16.PACK_AB R118, R112, R115 ;  /* 0x000000737076723e */ /* 0x000fe200000010ff */
[C---:B------:R-:W-:Y:S01]  /*77a0*/  FMUL R107, R80.reuse, R133 ;  /* 0x00000085506b7220 */ /* 0x040fe20000400000 */
[----:B------:R-:W-:Y:S01]  /*77b0*/  F2FP.BF16.PACK_AB R115, R101, R106 ;  /* 0x0000006a6573723e */ /* 0x000fe200000010ff */
[C---:B------:R-:W-:Y:S01]  /*77c0*/  FMUL R108, R80.reuse, R131 ;  /* 0x00000083506c7220 */ /* 0x040fe20000400000 */
[----:B------:R-:W-:Y:S01]  /*77d0*/  F2FP.BF16.PACK_AB R101, R85, R92 ;  /* 0x0000005c5565723e */ /* 0x000fe200000010ff */
[----:B------:R-:W-:Y:S01]  /*77e0*/  FMUL R111, R80, R139 ;  /* 0x0000008b506f7220 */ /* 0x000fe20000400000 */
[----:B------:R-:W-:Y:S01]  /*77f0*/  F2FP.BF16.PACK_AB R119, R104, R107 ;  /* 0x0000006b6877723e */ /* 0x000fe200000010ff */
[----:B------:R-:W-:Y:S01]  /*7800*/  FMUL R116, R80, R147 ;  /* 0x0000009350747220 */ /* 0x000fe20000400000 */
[----:B------:R-:W-:Y:S01]  /*7810*/  F2FP.BF16.PACK_AB R117, R103, R108 ;  /* 0x0000006c6775723e */ /* 0x000fe200000010ff */
[----:B------:R-:W-:Y:S01]  /*7820*/  STS.64 [R75+0x180], R100 ;  /* 0x000180644b007388 */ /* 0x000fe20000000a00 */
[----:B------:R-:W-:Y:S01]  /*7830*/  F2FP.BF16.PACK_AB R104, R110, R113 ;  /* 0x000000716e68723e */ /* 0x000fe200000010ff */
[----:B------:R-:W-:Y:S01]  /*7840*/  IMAD.IADD R82, R7, 0x1, -R82 ;  /* 0x0000000107527824 */ /* 0x000fe200078e0a52 */
[----:B------:R-:W-:Y:S01]  /*7850*/  F2FP.BF16.PACK_AB R116, R111, R116 ;  /* 0x000000746f74723e */ /* 0x000fe200000010ff */
[----:B------:R-:W-:Y:S01]  /*7860*/  STS.64 [R75], R118 ;  /* 0x000000764b007388 */ /* 0x000fe20000000a00 */
[----:B------:R-:W-:Y:S01]  /*7870*/  LOP3.LUT R85, R75, 0x40, RZ, 0x3c, !PT ;  /* 0x000000404b557812 */ /* 0x000fe200078e3cff */
[----:B------:R-:W-:-:S02]  /*7880*/  IMAD.MOV.U32 R122, RZ, RZ, 0x3dc6b27f ;  /* 0x3dc6b27fff7a7424 */ /* 0x000fc400078e00ff */
[----:B------:R0:W-:Y:S01]  /*7890*/  STS.64 [R75+0x100], R116 ;  /* 0x000100744b007388 */ /* 0x0001e20000000a00 */
[----:B------:R-:W-:Y:S02]  /*78a0*/  FADD R82, R82, -1 ;  /* 0xbf80000052527421 */ /* 0x000fe40000000000 */
[----:B------:R-:W-:Y:S01]  /*78b0*/  FADD R79, R79, -1 ;  /* 0xbf8000004f4f7421 */ /* 0x000fe20000000000 */
[----:B------:R-:W-:Y:S01]  /*78c0*/  STS.64 [R85+0x2000], R104 ;  /* 0x0020006855007388 */ /* 0x000fe20000000a00 */
[----:B------:R-:W-:Y:S02]  /*78d0*/  FADD R83, R83, -1 ;  /* 0xbf80000053537421 */ /* 0x000fe40000000000 */
[-C--:B------:R-:W-:Y:S01]  /*78e0*/  FFMA.FTZ R80, R79, R122.reuse, -0.16845393180847167969 ;  /* 0xbe2c7f304f507423 */ /* 0x080fe2000001007a */
[----:B------:R-:W-:Y:S01]  /*78f0*/  STS.64 [R85+0x2100], R114 ;  /* 0x0021007255007388 */ /* 0x000fe20000000a00 */
[----:B------:R-:W-:Y:S02]  /*7900*/  FFMA.FTZ R84, R83, R122, -0.16845393180847167969 ;  /* 0xbe2c7f3053547423 */ /* 0x000fe4000001007a */
[----:B------:R-:W-:Y:S01]  /*7910*/  FFMA.FTZ R80, R79, R80, 0.1716887056827545166 ;  /* 0x3e2fcf2a4f507423 */ /* 0x000fe20000010050 */
[----:B------:R-:W-:Y:S01]  /*7920*/  STS.64 [R85+0x2080], R88 ;  /* 0x0020805855007388 */ /* 0x000fe20000000a00 */
[----:B0-----:R-:W-:-:S02]  /*7930*/  FFMA.FTZ R75, R82, R122, -0.16845393180847167969 ;  /* 0xbe2c7f30524b7423 */ /* 0x001fc4000001007a */
[----:B------:R-:W-:Y:S01]  /*7940*/  FFMA.FTZ R80, R79, R80, -0.17900948226451873779 ;  /* 0xbe374e434f507423 */ /* 0x000fe20000010050 */
[----:B------:R-:W-:Y:S01]  /*7950*/  STS.64 [R85+0x2180], R98 ;  /* 0x0021806255007388 */ /* 0x000fe20000000a00 */
[C---:B------:R-:W-:Y:S02]  /*7960*/  FFMA.FTZ R75, R82.reuse, R75, 0.1716887056827545166 ;  /* 0x3e2fcf2a524b7423 */ /* 0x040fe4000001004b */
[----:B------:R-:W-:Y:S01]  /*7970*/  FFMA.FTZ R84, R83, R84, 0.1716887056827545166 ;  /* 0x3e2fcf2a53547423 */ /* 0x000fe20000010054 */
[----:B------:R-:W-:Y:S01]  /*7980*/  BAR.SYNC.DEFER_BLOCKING 0x0 ;  /* 0x0000000000007b1d */ /* 0x000fe20000010000 */
[C---:B------:R-:W-:Y:S02]  /*7990*/  FFMA.FTZ R75, R82.reuse, R75, -0.17900948226451873779 ;  /* 0xbe374e43524b7423 */ /* 0x040fe4000001004b */
[----:B------:R-:W-:Y:S02]  /*79a0*/  FFMA.FTZ R80, R79, R80, 0.20512372255325317383 ;  /* 0x3e520bf44f507423 */ /* 0x000fe40000010050 */
[----:B------:R-:W-:-:S02]  /*79b0*/  FFMA.FTZ R75, R82, R75, 0.20512372255325317383 ;  /* 0x3e520bf4524b7423 */ /* 0x000fc4000001004b */
[----:B------:R-:W-:Y:S02]  /*79c0*/  FFMA.FTZ R84, R83, R84, -0.17900948226451873779 ;  /* 0xbe374e4353547423 */ /* 0x000fe40000010054 */
[----:B------:R-:W-:Y:S02]  /*79d0*/  IMAD.IADD R86, R13, 0x1, -R86 ;  /* 0x000000010d567824 */ /* 0x000fe400078e0a56 */
[----:B------:R-:W-:Y:S02]  /*79e0*/  FFMA.FTZ R75, R82, R75, -0.24046532809734344482 ;  /* 0xbe763c8b524b7423 */ /* 0x000fe4000001004b */
[----:B------:R-:W-:Y:S02]  /*79f0*/  FFMA.FTZ R80, R79, R80, -0.24046532809734344482 ;  /* 0xbe763c8b4f507423 */ /* 0x000fe40000010050 */
[----:B------:R-:W-:Y:S02]  /*7a00*/  FFMA.FTZ R84, R83, R84, 0.20512372255325317383 ;  /* 0x3e520bf453547423 */ /* 0x000fe40000010054 */
[----:B------:R-:W-:-:S02]  /*7a10*/  FADD R86, R86, -1 ;  /* 0xbf80000056567421 */ /* 0x000fc40000000000 */
[----:B------:R-:W-:Y:S02]  /*7a20*/  FFMA.FTZ R75, R82, R75, 0.28857114911079406738 ;  /* 0x3e93bf99524b7423 */ /* 0x000fe4000001004b */
[----:B------:R-:W-:Y:S02]  /*7a30*/  FFMA.FTZ R80, R79, R80, 0.28857114911079406738 ;  /* 0x3e93bf994f507423 */ /* 0x000fe40000010050 */
[----:B------:R-:W-:Y:S01]  /*7a40*/  FFMA.FTZ R84, R83, R84, -0.24046532809734344482 ;  /* 0xbe763c8b53547423 */ /* 0x000fe20000010054 */
[----:B------:R-:W0:Y:S01]  /*7a50*/  LDS.64 R88, [R74] ;  /* 0x000000004a587984 */ /* 0x000e220000000a00 */
[----:B------:R-:W-:Y:S02]  /*7a60*/  FFMA.FTZ R81, R86, R122, -0.16845393180847167969 ;  /* 0xbe2c7f3056517423 */ /* 0x000fe4000001007a */
[----:B------:R-:W-:Y:S01]  /*7a70*/  FFMA.FTZ R75, R82, R75, -0.36067417263984680176 ;  /* 0xbeb8aa49524b7423 */ /* 0x000fe2000001004b */
[----:B------:R-:W1:Y:S01]  /*7a80*/  LDS.64 R90, [R74+0x200] ;  /* 0x000200004a5a7984 */ /* 0x000e620000000a00 */
[----:B------:R-:W-:-:S02]  /*7a90*/  FFMA.FTZ R80, R79, R80, -0.36067417263984680176 ;  /* 0xbeb8aa494f507423 */ /* 0x000fc40000010050 */
[----:B------:R-:W-:Y:S01]  /*7aa0*/  FFMA.FTZ R84, R83, R84, 0.28857114911079406738 ;  /* 0x3e93bf9953547423 */ /* 0x000fe20000010054 */
[----:B------:R-:W2:Y:S01]  /*7ab0*/  LDS.64 R92, [R74+0x400] ;  /* 0x000400004a5c7984 */ /* 0x000ea20000000a00 */
[----:B------:R-:W-:Y:S02]  /*7ac0*/  FFMA.FTZ R81, R86, R81, 0.1716887056827545166 ;  /* 0x3e2fcf2a56517423 */ /* 0x000fe40000010051 */
[----:B------:R-:W-:Y:S01]  /*7ad0*/  FFMA.FTZ R75, R82, R75, 0.48089820146560668945 ;  /* 0x3ef6384a524b7423 */ /* 0x000fe2000001004b */
[----:B------:R-:W3:Y:S01]  /*7ae0*/  LDS.64 R94, [R74+0x600] ;  /* 0x000600004a5e7984 */ /* 0x000ee20000000a00 */
[----:B------:R-:W-:Y:S02]  /*7af0*/  FFMA.FTZ R80, R79, R80, 0.48089820146560668945 ;  /* 0x3ef6384a4f507423 */ /* 0x000fe40000010050 */
[----:B------:R-:W-:Y:S01]  /*7b00*/  FFMA.FTZ R84, R83, R84, -0.36067417263984680176 ;  /* 0xbeb8aa4953547423 */ /* 0x000fe20000010054 */
[----:B------:R-:W4:Y:S01]  /*7b10*/  LDS.64 R96, [R74+0x800] ;  /* 0x000800004a607984 */ /* 0x000f220000000a00 */
[----:B------:R-:W-:-:S02]  /*7b20*/  FFMA.FTZ R81, R86, R81, -0.17900948226451873779 ;  /* 0xbe374e4356517423 */ /* 0x000fc40000010051 */
[----:B------:R-:W-:Y:S01]  /*7b30*/  FFMA.FTZ R75, R82, R75, -0.72134751081466674805 ;  /* 0xbf38aa3b524b7423 */ /* 0x000fe2000001004b */
[----:B------:R-:W5:Y:S01]  /*7b40*/  LDS.64 R98, [R74+0xa00] ;  /* 0x000a00004a627984 */ /* 0x000f620000000a00 */
[----:B------:R-:W-:Y:S02]  /*7b50*/  FFMA.FTZ R80, R79, R80, -0.72134751081466674805 ;  /* 0xbf38aa3b4f507423 */ /* 0x000fe40000010050 */
[----:B------:R-:W-:Y:S01]  /*7b60*/  FFMA.FTZ R84, R83, R84, 0.48089820146560668945 ;  /* 0x3ef6384a53547423 */ /* 0x000fe20000010054 */
[----:B------:R-:W5:Y:S01]  /*7b70*/  LDS.64 R100, [R74+0xc00] ;  /* 0x000c00004a647984 */ /* 0x000f620000000a00 */
[----:B------:R-:W-:Y:S02]  /*7b80*/  FFMA.FTZ R81, R86, R81, 0.20512372255325317383 ;  /* 0x3e520bf456517423 */ /* 0x000fe40000010051 */
[----:B------:R-:W-:Y:S01]  /*7b90*/  FMUL R75, R82, R75 ;  /* 0x0000004b524b7220 */ /* 0x000fe20000400000 */
[----:B------:R0:W5:Y:S01]  /*7ba0*/  LDS.64 R102, [R74+0xe00] ;  /* 0x000e00004a667984 */ /* 0x0001620000000a00 */
[----:B------:R-:W-:-:S02]  /*7bb0*/  FMUL R80, R79, R80 ;  /* 0x000000504f507220 */ /* 0x000fc40000400000 */
[----:B------:R-:W-:Y:S02]  /*7bc0*/  FFMA.FTZ R84, R83, R84, -0.72134751081466674805 ;  /* 0xbf38aa3b53547423 */ /* 0x000fe40000010054 */
[----:B------:R-:W-:Y:S02]  /*7bd0*/  FFMA.FTZ R81, R86, R81, -0.24046532809734344482 ;  /* 0xbe763c8b56517423 */ /* 0x000fe40000010051 */
[----:B------:R-:W-:Y:S02]  /*7be0*/  FMUL R75, R82, R75 ;  /* 0x0000004b524b7220 */ /* 0x000fe40000400000 */
[----:B------:R-:W-:Y:S02]  /*7bf0*/  FMUL R80, R79, R80 ;  /* 0x000000504f507220 */ /* 0x000fe40000400000 */
[----:B------:R-:W-:Y:S01]  /*7c00*/  FMUL R84, R83, R84 ;  /* 0x0000005453547220 */ /* 0x000fe20000400000 */
[----:B0-----:R-:W-:Y:S01]  /*7c10*/  STG.E.U16 [R14.64], R88 ;  /* 0x000000580e007986 */ /* 0x001fe2000c101504 */
[----:B------:R-:W-:-:S02]  /*7c20*/  FFMA.FTZ R81, R86, R81, 0.28857114911079406738 ;  /* 0x3e93bf9956517423 */ /* 0x000fc40000010051 */
[----:B------:R-:W-:Y:S01]  /*7c30*/  FFMA.FTZ R82, R82, 1.4426950216293334961, R75 ;  /* 0x3fb8aa3b52527823 */ /* 0x000fe2000001004b */
[----:B------:R-:W-:Y:S01]  /*7c40*/  @P4 MOV R75, 0x7f800000 ;  /* 0x7f800000004b4802 */ /* 0x000fe20000000f00 */
[----:B------:R-:W-:Y:S01]  /*7c50*/  FFMA.FTZ R79, R79, 1.4426950216293334961, R80 ;  /* 0x3fb8aa3b4f4f7823 */ /* 0x000fe20000010050 */
[----:B-1----:R0:W-:Y:S01]  /*7c60*/  STG.E.U16 [R4.64], R90 ;  /* 0x0000005a04007986 */ /* 0x0021e2000c101504 */
[C---:B------:R-:W-:Y:S02]  /*7c70*/  FMUL R84, R83.reuse, R84 ;  /* 0x0000005453547220 */ /* 0x040fe40000400000 */
[----:B------:R-:W-:Y:S01]  /*7c80*/  FFMA.FTZ R81, R86, R81, -0.36067417263984680176 ;  /* 0xbeb8aa4956517423 */ /* 0x000fe20000010051 */
[----:B--2---:R1:W-:Y:S01]  /*7c90*/  STG.E.U16 [R2.64], R92 ;  /* 0x0000005c02007986 */ /* 0x0043e2000c101504 */
[----:B------:R-:W-:Y:S02]  /*7ca0*/  FADD R76, R76, R79 ;  /* 0x0000004f4c4c7221 */ /* 0x000fe40000000000 */
[----:B------:R-:W-:Y:S01]  /*7cb0*/  @P4 FFMA.FTZ R76, R8, R75, +INF ;  /* 0x7f800000084c4423 */ /* 0x000fe2000001004b */
[----:B------:R-:W-:Y:S01]  /*7cc0*/  @P3 MOV R75, 0x7f800000 ;  /* 0x7f800000004b3802 */ /* 0x000fe20000000f00 */
[----:B------:R-:W-:Y:S01]  /*7cd0*/  FFMA.FTZ R83, R83, 1.4426950216293334961, R84 ;  /* 0x3fb8aa3b53537823 */ /* 0x000fe20000010054 */
[----:B---3--:R-:W-:Y:S01]  /*7ce0*/  STG.E.U16 [R72.64], R94 ;  /* 0x0000005e48007986 */ /* 0x008fe2000c101504 */
[----:B------:R-:W-:Y:S01]  /*7cf0*/  @P5 IMAD.MOV.U32 R74, RZ, RZ, 0x7f800000 ;  /* 0x7f800000ff4a5424 */ /* 0x000fe200078e00ff */
[----:B0-----:R-:W-:Y:S01]  /*7d00*/  PRMT R5, R90, 0x7632, R5 ;  /* 0x000076325a057816 */ /* 0x001fe20000000005 */
[----:B------:R-:W-:Y:S01]  /*7d10*/  FFMA.FTZ R81, R86, R81, 0.48089820146560668945 ;  /* 0x3ef6384a56517423 */ /* 0x000fe20000010051 */
[----:B----4-:R0:W-:Y:S01]  /*7d20*/  STG.E.U16 [R70.64], R96 ;  /* 0x0000006046007986 */ /* 0x0101e2000c101504 */
[----:B------:R-:W-:Y:S01]  /*7d30*/  FADD R77, R77, R82 ;  /* 0x000000524d4d7221 */ /* 0x000fe20000000000 */
[----:B-1----:R-:W-:Y:S01]  /*7d40*/  PRMT R3, R88, 0x7632, R3 ;  /* 0x0000763258037816 */ /* 0x002fe20000000003 */
[----:B------:R-:W-:Y:S01]  /*7d50*/  FADD R78, R78, R83 ;  /* 0x000000534e4e7221 */ /* 0x000fe20000000000 */
[----:B-----5:R1:W-:Y:S01]  /*7d60*/  STG.E.U16 [R68.64], R98 ;  /* 0x0000006244007986 */ /* 0x0203e2000c101504 */
[----:B------:R-:W-:Y:S01]  /*7d70*/  @P5 FFMA.FTZ R77, R7, R74, +INF ;  /* 0x7f800000074d5423 */ /* 0x000fe2000001004a */
[----:B------:R-:W-:Y:S01]  /*7d80*/  FSETP.NEU.AND P5, PT, R6, RZ, PT ;  /* 0x000000ff0600720b */ /* 0x000fe20003fad000 */
[----:B------:R-:W-:Y:S01]  /*7d90*/  FFMA.FTZ R81, R86, R81, -0.72134751081466674805 ;  /* 0xbf38aa3b56517423 */ /* 0x000fe20000010051 */
[----:B------:R2:W-:Y:S01]  /*7da0*/  STG.E.U16 [R66.64], R100 ;  /* 0x0000006442007986 */ /* 0x0005e2000c101504 */
[----:B------:R-:W-:Y:S01]  /*7db0*/  @P3 FFMA.FTZ R78, R6, R75, +INF ;  /* 0x7f800000064e3423 */ /* 0x000fe2000001004b */
[----:B------:R-:W-:Y:S01]  /*7dc0*/  PRMT R6, R92, 0x7632, R6 ;  /* 0x000076325c067816 */ /* 0x000fe20000000006 */
[----:B------:R-:W-:Y:S01]  /*7dd0*/  FMUL R81, R86, R81 ;  /* 0x0000005156517220 */ /* 0x000fe20000400000 */
[----:B------:R-:W-:Y:S01]  /*7de0*/  PRMT R2, R94, 0x7632, R2 ;  /* 0x000076325e027816 */ /* 0x000fe20000000002 */
[----:B------:R3:W-:Y:S01]  /*7df0*/  STG.E.U16 [R64.64], R102 ;  /* 0x0000006640007986 */ /* 0x0007e2000c101504 */
[----:B0-----:R-:W-:Y:S01]  /*7e00*/  PRMT R96, R96, 0x7632, R96 ;  /* 0x0000763260607816 */ /* 0x001fe20000000060 */
[----:B------:R-:W-:Y:S01]  /*7e10*/  FMUL R81, R86, R81 ;  /* 0x0000005156517220 */ /* 0x000fe20000400000 */
[----:B-1----:R-:W-:Y:S01]  /*7e20*/  PRMT R98, R98, 0x7632, R98 ;  /* 0x0000763262627816 */ /* 0x002fe20000000062 */
[----:B------:R-:W-:Y:S01]  /*7e30*/  STG.E.U16 [R62.64], R3 ;  /* 0x000000033e007986 */ /* 0x000fe2000c101504 */
[----:B------:R-:W-:Y:S01]  /*7e40*/  @P1 IMAD.MOV.U32 R8, RZ, RZ, 0x7f800000 ;  /* 0x7f800000ff081424 */ /* 0x000fe200078e00ff */
[----:B------:R-:W-:Y:S01]  /*7e50*/  PRMT R4, R89, 0x7632, R4 ;  /* 0x0000763259047816 */ /* 0x000fe20000000004 */
[----:B------:R-:W-:Y:S01]  /*7e60*/  FFMA.FTZ R86, R86, 1.4426950216293334961, R81 ;  /* 0x3fb8aa3b56567823 */ /* 0x000fe20000010051 */
[----:B------:R0:W-:Y:S01]  /*7e70*/  STG.E.U16 [R60.64], R5 ;  /* 0x000000053c007986 */ /* 0x0001e2000c101504 */
[----:B--2---:R-:W-:-:S02]  /*7e80*/  PRMT R100, R100, 0x7632, R100 ;  /* 0x0000763264647816 */ /* 0x004fc40000000064 */
[----:B------:R-:W-:Y:S01]  /*7e90*/  FADD R86, R87, R86 ;  /* 0x0000005657567221 */ /* 0x000fe20000000000 */
[----:B------:R1:W-:Y:S01]  /*7ea0*/  STG.E.U16 [R58.64], R6 ;  /* 0x000000063a007986 */ /* 0x0003e2000c101504 */
[----:B---3--:R-:W-:Y:S01]  /*7eb0*/  PRMT R102, R102, 0x7632, R102 ;  /* 0x0000763266667816 */ /* 0x008fe20000000066 */
[----:B------:R-:W-:Y:S01]  /*7ec0*/  @P1 FFMA.FTZ R86, R13, R8, +INF ;  /* 0x7f8000000d561423 */ /* 0x000fe20000010008 */
[----:B------:R-:W-:Y:S01]  /*7ed0*/  FSETP.NEU.AND P4, PT, R7, RZ, PT ;  /* 0x000000ff0700720b */ /* 0x000fe20003f8d000 */
[----:B------:R2:W-:Y:S01]  /*7ee0*/  STG.E.U16 [R56.64], R2 ;  /* 0x0000000238007986 */ /* 0x0005e2000c101504 */
[----:B------:R-:W-:Y:S02]  /*7ef0*/  PRMT R7, R93, 0x7632, R7 ;  /* 0x000076325d077816 */ /* 0x000fe40000000007 */
[----:B------:R-:W-:Y:S01]  /*7f00*/  PRMT R8, R95, 0x7632, R8 ;  /* 0x000076325f087816 */ /* 0x000fe20000000008 */
[----:B------:R-:W-:Y:S01]  /*7f10*/  STG.E.U16 [R54.64], R96 ;  /* 0x0000006036007986 */ /* 0x000fe2000c101504 */
[----:B------:R-:W-:-:S02]  /*7f20*/  FSETP.NEU.AND P3, PT, R13, RZ, PT ;  /* 0x000000ff0d00720b */ /* 0x000fc40003f6d000 */
[----:B0-----:R-:W-:Y:S01]  /*7f30*/  FSEL R5, R76, -INF , P2 ;  /* 0xff8000004c057808 */ /* 0x001fe20001000000 */
[----:B------:R-:W-:Y:S01]  /*7f40*/  STG.E.U16 [R48.64], R98 ;  /* 0x0000006230007986 */ /* 0x000fe2000c101504 */
[----:B-1----:R-:W-:Y:S02]  /*7f50*/  PRMT R6, R91, 0x7632, R6 ;  /* 0x000076325b067816 */ /* 0x002fe40000000006 */
[----:B------:R-:W-:Y:S01]  /*7f60*/  FSEL R3, R78, -INF , P5 ;  /* 0xff8000004e037808 */ /* 0x000fe20002800000 */
[----:B------:R-:W-:Y:S01]  /*7f70*/  STG.E.U16 [R52.64], R100 ;  /* 0x0000006434007986 */ /* 0x000fe2000c101504 */
[----:B--2---:R-:W-:Y:S01]  /*7f80*/  FSEL R2, R77, -INF , P4 ;  /* 0xff8000004d027808 */ /* 0x004fe20002000000 */
[----:B------:R-:W-:Y:S01]  /*7f90*/  FFMA R12, R5, 0.69314718246459960938, R12 ;  /* 0x3f317218050c7823 */ /* 0x000fe2000000000c */
[----:B------:R-:W-:Y:S01]  /*7fa0*/  FSEL R86, R86, -INF , P3 ;  /* 0xff80000056567808 */ /* 0x000fe20001800000 */
[----:B------:R-:W-:Y:S01]  /*7fb0*/  STG.E.U16 [R50.64], R102 ;  /* 0x0000006632007986 */ /* 0x000fe2000c101504 */
[----:B------:R-:W-:-:S02]  /*7fc0*/  FFMA R14, R3, 0.69314718246459960938, R10 ;  /* 0x3f317218030e7823 */ /* 0x000fc4000000000a */
[----:B------:R-:W-:Y:S01]  /*7fd0*/  FFMA R13, R2, 0.69314718246459960938, R11 ;  /* 0x3f317218020d7823 */ /* 0x000fe2000000000b */
[----:B------:R-:W-:Y:S01]  /*7fe0*/  STG.E.U16 [R44.64], R89 ;  /* 0x000000592c007986 */ /* 0x000fe2000c101504 */
[----:B------:R-:W-:-:S03]  /*7ff0*/  FFMA R15, R86, 0.69314718246459960938, R9 ;  /* 0x3f317218560f7823 */ /* 0x000fc60000000009 */
[----:B------:R-:W-:Y:S04]  /*8000*/  STG.E.U16 [R40.64], R91 ;  /* 0x0000005b28007986 */ /* 0x000fe8000c101504 */
[----:B------:R-:W-:Y:S04]  /*8010*/  STG.E.U16 [R36.64], R93 ;  /* 0x0000005d24007986 */ /* 0x000fe8000c101504 */
[----:B------:R0:W-:Y:S04]  /*8020*/  STG.E.U16 [R32.64], R95 ;  /* 0x0000005f20007986 */ /* 0x0001e8000c101504 */
[----:B------:R1:W-:Y:S04]  /*8030*/  STG.E.U16 [R28.64], R97 ;  /* 0x000000611c007986 */ /* 0x0003e8000c101504 */
[----:B------:R2:W-:Y:S04]  /*8040*/  STG.E.U16 [R26.64], R99 ;  /* 0x000000631a007986 */ /* 0x0005e8000c101504 */
[----:B------:R3:W-:Y:S01]  /*8050*/  STG.E.U16 [R22.64], R101 ;  /* 0x0000006516007986 */ /* 0x0007e2000c101504 */
[----:B0-----:R-:W-:-:S03]  /*8060*/  PRMT R33, R97, 0x7632, R33 ;  /* 0x0000763261217816 */ /* 0x001fc60000000021 */
[----:B------:R-:W-:Y:S01]  /*8070*/  STG.E.U16 [R18.64], R103 ;  /* 0x0000006712007986 */ /* 0x000fe2000c101504 */
[----:B-1----:R-:W-:-:S03]  /*8080*/  PRMT R29, R99, 0x7632, R29 ;  /* 0x00007632631d7816 */ /* 0x002fc6000000001d */
[----:B------:R0:W-:Y:S01]  /*8090*/  STG.E.U16 [R46.64], R4 ;  /* 0x000000042e007986 */ /* 0x0001e2000c101504 */
[----:B--2---:R-:W-:-:S03]  /*80a0*/  PRMT R27, R101, 0x7632, R27 ;  /* 0x00007632651b7816 */ /* 0x004fc6000000001b */
[----:B------:R1:W-:Y:S01]  /*80b0*/  STG.E.U16 [R42.64], R6 ;  /* 0x000000062a007986 */ /* 0x0003e2000c101504 */
[----:B---3--:R-:W-:-:S03]  /*80c0*/  PRMT R23, R103, 0x7632, R23 ;  /* 0x0000763267177816 */ /* 0x008fc60000000017 */
[----:B------:R1:W-:Y:S04]  /*80d0*/  STG.E.U16 [R38.64], R7 ;  /* 0x0000000726007986 */ /* 0x0003e8000c101504 */
[----:B------:R1:W-:Y:S01]  /*80e0*/  STG.E.U16 [R34.64], R8 ;  /* 0x0000000822007986 */ /* 0x0003e2000c101504 */
[----:B0-----:R-:W-:-:S03]  /*80f0*/  SHF.L.U32 R4, R134, 0x2, RZ ;  /* 0x0000000286047819 */ /* 0x001fc600000006ff */
[----:B------:R1:W-:Y:S01]  /*8100*/  STG.E.U16 [R30.64], R33 ;  /* 0x000000211e007986 */ /* 0x0003e2000c101504 */
[----:B------:R-:W-:-:S03]  /*8110*/  LOP3.LUT R4, R4, 0x70, RZ, 0xc0, !PT ;  /* 0x0000007004047812 */ /* 0x000fc600078ec0ff */
[----:B------:R1:W-:Y:S04]  /*8120*/  STG.E.U16 [R24.64], R29 ;  /* 0x0000001d18007986 */ /* 0x0003e8000c101504 */
[----:B------:R1:W-:Y:S04]  /*8130*/  STG.E.U16 [R16.64], R27 ;  /* 0x0000001b10007986 */ /* 0x0003e8000c101504 */
[----:B------:R1:W-:Y:S04]  /*8140*/  STG.E.U16 [R20.64], R23 ;  /* 0x0000001714007986 */ /* 0x0003e8000c101504 */
[----:B------:R-:W-:Y:S06]  /*8150*/  BAR.SYNC.DEFER_BLOCKING 0x0 ;  /* 0x0000000000007b1d */ /* 0x000fec0000010000 */
[----:B------:R1:W-:Y:S04]  /*8160*/  STS.128 [R4], R12 ;  /* 0x0000000c04007388 */ /* 0x0003e80000000c00 */
[----:B------:R-:W-:Y:S06]  /*8170*/  BAR.SYNC.DEFER_BLOCKING 0x0 ;  /* 0x0000000000007b1d */ /* 0x000fec0000010000 */
[----:B------:R-:W-:Y:S05]  /*8180*/  @P0 EXIT ;  /* 0x000000000000094d */ /* 0x000fea0003800000 */
[----:B-1----:R-:W0:Y:S01]  /*8190*/  LDS R7, [R0] ;  /* 0x0000000000077984 */ /* 0x002e220000000800 */
[----:B------:R-:W-:Y:S01]  /*81a0*/  IMAD R2, R132, c[0x0][0x1cc], RZ ;  /* 0x0000730084027a24 */ /* 0x000fe200078e02ff */
[C---:B------:R-:W-:Y:S01]  /*81b0*/  SHF.L.U32 R6, R128.reuse, 0x2, RZ ;  /* 0x0000000280067819 */ /* 0x040fe200000006ff */
[----:B------:R-:W-:-:S04]  /*81c0*/  IMAD.HI R5, R128, 0x4, RZ ;  /* 0x0000000480057827 */ /* 0x000fc800078e02ff */
[C---:B------:R-:W-:Y:S02]  /*81d0*/  IMAD.SHL.U32 R3, R2.reuse, 0x4, RZ ;  /* 0x0000000402037824 */ /* 0x040fe400078e00ff */
[----:B------:R-:W-:-:S03]  /*81e0*/  IMAD.HI R4, R2, 0x4, RZ ;  /* 0x0000000402047827 */ /* 0x000fc600078e02ff */
[----:B------:R-:W-:-:S04]  /*81f0*/  IADD3 R2, P0, P1, R6, c[0x0][0x180], R3 ;  /* 0x0000600006027a10 */ /* 0x000fc8000791e003 */
[----:B------:R-:W-:-:S05]  /*8200*/  IADD3.X R3, R5, c[0x0][0x184], R4, P0, P1 ;  /* 0x0000610005037a10 */ /* 0x000fca00007e2404 */
[----:B0-----:R-:W-:Y:S01]  /*8210*/  STG.E [R2.64], R7 ;  /* 0x0000000702007986 */ /* 0x001fe2000c101904 */
[----:B------:R-:W-:Y:S05]  /*8220*/  EXIT ;  /* 0x000000000000794d */ /* 0x000fea0003800000 */
.L_x_2:
[----:B------:R-:W-:-:S00]  /*8230*/  BRA `(.L_x_2) ;  /* 0xfffffff000007947 */ /* 0x000fc0000383ffff */
[----:B------:R-:W-:-:S00]  /*8240*/  NOP ;  /* 0x0000000000007918 */ /* 0x000fc00000000000 */
        /* <DEDUP_REMOVED lines=11> */
.L_x_3:


//--------------------- .nv.global.init           --------------------------
	.section	.nv.global.init,"aw",@progbits
.nv.global.init:
	.type		_$_str,@object
	.size		_$_str,(.L_0 - _$_str)
_$_str:
        /*0000*/ 	.byte	0x5f, 0x5f, 0x43, 0x55, 0x44, 0x41, 0x5f, 0x46, 0x54, 0x5a, 0x00
.L_0:


//--------------------- .nv.shared.attn_fwd       --------------------------
	.section	.nv.shared.attn_fwd,"aw",@nobits
	.sectionflags	@""
	.align	16
